//
// Generated by NVIDIA NVVM Compiler
//
// Compiler Build ID: CL-36424714
// Cuda compilation tools, release 13.0, V13.0.88
// Based on NVVM 20.0.0
//

.version 9.0
.target sm_100
.address_size 64

	// .globl	_Z8gpu_hashj
.extern .func  (.param .b32 func_retval0) vprintf
(
	.param .b64 vprintf_param_0,
	.param .b64 vprintf_param_1
)
;
.global .align 4 .u32 message_prefix_len = 16;
.global .align 4 .b8 K[256] = {152, 47, 138, 66, 145, 68, 55, 113, 207, 251, 192, 181, 165, 219, 181, 233, 91, 194, 86, 57, 241, 17, 241, 89, 164, 130, 63, 146, 213, 94, 28, 171, 152, 170, 7, 216, 1, 91, 131, 18, 190, 133, 49, 36, 195, 125, 12, 85, 116, 93, 190, 114, 254, 177, 222, 128, 167, 6, 220, 155, 116, 241, 155, 193, 193, 105, 155, 228, 134, 71, 190, 239, 198, 157, 193, 15, 204, 161, 12, 36, 111, 44, 233, 45, 170, 132, 116, 74, 220, 169, 176, 92, 218, 136, 249, 118, 82, 81, 62, 152, 109, 198, 49, 168, 200, 39, 3, 176, 199, 127, 89, 191, 243, 11, 224, 198, 71, 145, 167, 213, 81, 99, 202, 6, 103, 41, 41, 20, 133, 10, 183, 39, 56, 33, 27, 46, 252, 109, 44, 77, 19, 13, 56, 83, 84, 115, 10, 101, 187, 10, 106, 118, 46, 201, 194, 129, 133, 44, 114, 146, 161, 232, 191, 162, 75, 102, 26, 168, 112, 139, 75, 194, 163, 81, 108, 199, 25, 232, 146, 209, 36, 6, 153, 214, 133, 53, 14, 244, 112, 160, 106, 16, 22, 193, 164, 25, 8, 108, 55, 30, 76, 119, 72, 39, 181, 188, 176, 52, 179, 12, 28, 57, 74, 170, 216, 78, 79, 202, 156, 91, 243, 111, 46, 104, 238, 130, 143, 116, 111, 99, 165, 120, 20, 120, 200, 132, 8, 2, 199, 140, 250, 255, 190, 144, 235, 108, 80, 164, 247, 163, 249, 190, 242, 120, 113, 198};
.global .align 1 .b8 _ZN34_INTERNAL_1cd85eec_4_k_cu__Z2Chjjj4cuda3std6ranges3__45__cpo4swapE[1];
.global .align 1 .b8 $str[2] = {10};
.global .align 1 .b8 $str$1[3] = {37, 100};
.global .align 1 .b8 $str$2[2] = {32};
.global .align 1 .b8 $str$3[17] = {37, 120, 37, 120, 37, 120, 37, 120, 37, 120, 37, 120, 37, 120, 37, 120};

.visible .entry _Z8gpu_hashj(
	.param .u32 _Z8gpu_hashj_param_0
)
{
	.local .align 16 .b8 	__local_depot0[560];
	.reg .b64 	%SP;
	.reg .b64 	%SPL;
	.reg .pred 	%p<9>;
	.reg .b32 	%r<4051>;
	.reg .b64 	%rd<108>;

	mov.u64 	%SPL, __local_depot0;
	cvta.local.u64 	%SP, %SPL;
	add.u64 	%rd1, %SPL, 12;
	mov.b32 	%r818, 291;
	mov.b32 	%r272, 0;
	mov.b32 	%r819, 120;
	prmt.b32 	%r820, %r819, %r272, %r818;
	mov.b32 	%r821, 1147497588;
	st.local.u32 	[%rd1], %r821;
	mov.b32 	%r64, 1632527734;
	st.local.u32 	[%rd1+4], %r64;
	mov.b32 	%r80, 1701991795;
	st.local.u32 	[%rd1+8], %r80;
	mov.b32 	%r96, 1701064576;
	st.local.u32 	[%rd1+12], %r96;
	st.local.u32 	[%rd1+16], %r272;
	st.local.u32 	[%rd1+20], %r272;
	st.local.u32 	[%rd1+24], %r272;
	st.local.u32 	[%rd1+28], %r272;
	st.local.u32 	[%rd1+32], %r272;
	st.local.u32 	[%rd1+36], %r272;
	st.local.u32 	[%rd1+40], %r272;
	st.local.u32 	[%rd1+44], %r272;
	st.local.u32 	[%rd1+48], %r272;
	st.local.u32 	[%rd1+52], %r272;
	st.local.u32 	[%rd1+56], %r272;
	shr.u32 	%r822, %r820, 24;
	shr.u32 	%r823, %r820, 16;
	shr.u32 	%r824, %r820, 8;
	prmt.b32 	%r825, %r824, %r820, 0x3340U;
	prmt.b32 	%r826, %r822, %r823, 0x3340U;
	prmt.b32 	%r2, %r826, %r825, 0x5410U;
	st.local.u32 	[%rd1+60], %r2;
	mov.b32 	%r805, 17;
	// begin inline asm
	shf.r.wrap.b32 %r50, %r272, %r272, %r805;
	// end inline asm
	mov.b32 	%r809, 19;
	// begin inline asm
	shf.r.wrap.b32 %r54, %r272, %r272, %r809;
	// end inline asm
	xor.b32  	%r827, %r50, %r54;
	mov.b32 	%r813, 7;
	// begin inline asm
	shf.r.wrap.b32 %r58, %r64, %r64, %r813;
	// end inline asm
	mov.b32 	%r817, 18;
	// begin inline asm
	shf.r.wrap.b32 %r62, %r64, %r64, %r817;
	// end inline asm
	xor.b32  	%r828, %r58, %r62;
	xor.b32  	%r829, %r828, 204065966;
	add.s32 	%r830, %r827, %r829;
	add.s32 	%r1, %r830, 1147497588;
	st.local.u32 	[%rd1+64], %r1;
	// begin inline asm
	shf.r.wrap.b32 %r66, %r2, %r2, %r805;
	// end inline asm
	// begin inline asm
	shf.r.wrap.b32 %r70, %r2, %r2, %r809;
	// end inline asm
	shr.u32 	%r831, %r2, 10;
	xor.b32  	%r832, %r831, %r66;
	xor.b32  	%r833, %r832, %r70;
	// begin inline asm
	shf.r.wrap.b32 %r74, %r80, %r80, %r813;
	// end inline asm
	// begin inline asm
	shf.r.wrap.b32 %r78, %r80, %r80, %r817;
	// end inline asm
	xor.b32  	%r834, %r74, %r78;
	xor.b32  	%r835, %r834, 212748974;
	add.s32 	%r836, %r833, %r835;
	add.s32 	%r3, %r836, 1632527734;
	st.local.u32 	[%rd1+68], %r3;
	// begin inline asm
	shf.r.wrap.b32 %r82, %r1, %r1, %r805;
	// end inline asm
	// begin inline asm
	shf.r.wrap.b32 %r86, %r1, %r1, %r809;
	// end inline asm
	shr.u32 	%r837, %r1, 10;
	xor.b32  	%r838, %r837, %r82;
	xor.b32  	%r839, %r838, %r86;
	// begin inline asm
	shf.r.wrap.b32 %r90, %r96, %r96, %r813;
	// end inline asm
	// begin inline asm
	shf.r.wrap.b32 %r94, %r96, %r96, %r817;
	// end inline asm
	xor.b32  	%r840, %r90, %r94;
	xor.b32  	%r841, %r840, 212633072;
	add.s32 	%r842, %r839, %r841;
	add.s32 	%r4, %r842, 1701991795;
	st.local.u32 	[%rd1+72], %r4;
	// begin inline asm
	shf.r.wrap.b32 %r98, %r3, %r3, %r805;
	// end inline asm
	// begin inline asm
	shf.r.wrap.b32 %r102, %r3, %r3, %r809;
	// end inline asm
	shr.u32 	%r843, %r3, 10;
	xor.b32  	%r844, %r843, %r98;
	xor.b32  	%r845, %r844, %r102;
	// begin inline asm
	shf.r.wrap.b32 %r106, %r272, %r272, %r813;
	// end inline asm
	// begin inline asm
	shf.r.wrap.b32 %r110, %r272, %r272, %r817;
	// end inline asm
	xor.b32  	%r846, %r106, %r110;
	add.s32 	%r847, %r845, %r846;
	add.s32 	%r5, %r847, 1701064576;
	st.local.u32 	[%rd1+76], %r5;
	// begin inline asm
	shf.r.wrap.b32 %r114, %r4, %r4, %r805;
	// end inline asm
	// begin inline asm
	shf.r.wrap.b32 %r118, %r4, %r4, %r809;
	// end inline asm
	shr.u32 	%r848, %r4, 10;
	xor.b32  	%r849, %r848, %r114;
	xor.b32  	%r850, %r849, %r118;
	// begin inline asm
	shf.r.wrap.b32 %r122, %r272, %r272, %r813;
	// end inline asm
	// begin inline asm
	shf.r.wrap.b32 %r126, %r272, %r272, %r817;
	// end inline asm
	xor.b32  	%r851, %r122, %r126;
	add.s32 	%r368, %r850, %r851;
	st.local.u32 	[%rd1+80], %r368;
	// begin inline asm
	shf.r.wrap.b32 %r130, %r5, %r5, %r805;
	// end inline asm
	// begin inline asm
	shf.r.wrap.b32 %r134, %r5, %r5, %r809;
	// end inline asm
	shr.u32 	%r852, %r5, 10;
	xor.b32  	%r853, %r852, %r130;
	xor.b32  	%r854, %r853, %r134;
	// begin inline asm
	shf.r.wrap.b32 %r138, %r272, %r272, %r813;
	// end inline asm
	// begin inline asm
	shf.r.wrap.b32 %r142, %r272, %r272, %r817;
	// end inline asm
	xor.b32  	%r855, %r138, %r142;
	add.s32 	%r384, %r854, %r855;
	st.local.u32 	[%rd1+84], %r384;
	// begin inline asm
	shf.r.wrap.b32 %r146, %r368, %r368, %r805;
	// end inline asm
	// begin inline asm
	shf.r.wrap.b32 %r150, %r368, %r368, %r809;
	// end inline asm
	shr.u32 	%r856, %r368, 10;
	xor.b32  	%r857, %r856, %r146;
	xor.b32  	%r858, %r857, %r150;
	// begin inline asm
	shf.r.wrap.b32 %r154, %r272, %r272, %r813;
	// end inline asm
	// begin inline asm
	shf.r.wrap.b32 %r158, %r272, %r272, %r817;
	// end inline asm
	xor.b32  	%r859, %r154, %r158;
	add.s32 	%r860, %r858, %r2;
	add.s32 	%r400, %r860, %r859;
	st.local.u32 	[%rd1+88], %r400;
	// begin inline asm
	shf.r.wrap.b32 %r162, %r384, %r384, %r805;
	// end inline asm
	// begin inline asm
	shf.r.wrap.b32 %r166, %r384, %r384, %r809;
	// end inline asm
	shr.u32 	%r861, %r384, 10;
	xor.b32  	%r862, %r861, %r162;
	xor.b32  	%r863, %r862, %r166;
	// begin inline asm
	shf.r.wrap.b32 %r170, %r272, %r272, %r813;
	// end inline asm
	// begin inline asm
	shf.r.wrap.b32 %r174, %r272, %r272, %r817;
	// end inline asm
	xor.b32  	%r864, %r170, %r174;
	add.s32 	%r865, %r863, %r1;
	add.s32 	%r416, %r865, %r864;
	st.local.u32 	[%rd1+92], %r416;
	// begin inline asm
	shf.r.wrap.b32 %r178, %r400, %r400, %r805;
	// end inline asm
	// begin inline asm
	shf.r.wrap.b32 %r182, %r400, %r400, %r809;
	// end inline asm
	shr.u32 	%r866, %r400, 10;
	xor.b32  	%r867, %r866, %r178;
	xor.b32  	%r868, %r867, %r182;
	// begin inline asm
	shf.r.wrap.b32 %r186, %r272, %r272, %r813;
	// end inline asm
	// begin inline asm
	shf.r.wrap.b32 %r190, %r272, %r272, %r817;
	// end inline asm
	xor.b32  	%r869, %r186, %r190;
	add.s32 	%r870, %r868, %r3;
	add.s32 	%r432, %r870, %r869;
	st.local.u32 	[%rd1+96], %r432;
	// begin inline asm
	shf.r.wrap.b32 %r194, %r416, %r416, %r805;
	// end inline asm
	// begin inline asm
	shf.r.wrap.b32 %r198, %r416, %r416, %r809;
	// end inline asm
	shr.u32 	%r871, %r416, 10;
	xor.b32  	%r872, %r871, %r194;
	xor.b32  	%r873, %r872, %r198;
	// begin inline asm
	shf.r.wrap.b32 %r202, %r272, %r272, %r813;
	// end inline asm
	// begin inline asm
	shf.r.wrap.b32 %r206, %r272, %r272, %r817;
	// end inline asm
	xor.b32  	%r874, %r202, %r206;
	add.s32 	%r875, %r873, %r4;
	add.s32 	%r448, %r875, %r874;
	st.local.u32 	[%rd1+100], %r448;
	// begin inline asm
	shf.r.wrap.b32 %r210, %r432, %r432, %r805;
	// end inline asm
	// begin inline asm
	shf.r.wrap.b32 %r214, %r432, %r432, %r809;
	// end inline asm
	shr.u32 	%r876, %r432, 10;
	xor.b32  	%r877, %r876, %r210;
	xor.b32  	%r878, %r877, %r214;
	// begin inline asm
	shf.r.wrap.b32 %r218, %r272, %r272, %r813;
	// end inline asm
	// begin inline asm
	shf.r.wrap.b32 %r222, %r272, %r272, %r817;
	// end inline asm
	xor.b32  	%r879, %r218, %r222;
	add.s32 	%r880, %r878, %r5;
	add.s32 	%r464, %r880, %r879;
	st.local.u32 	[%rd1+104], %r464;
	// begin inline asm
	shf.r.wrap.b32 %r226, %r448, %r448, %r805;
	// end inline asm
	// begin inline asm
	shf.r.wrap.b32 %r230, %r448, %r448, %r809;
	// end inline asm
	shr.u32 	%r881, %r448, 10;
	xor.b32  	%r882, %r881, %r226;
	xor.b32  	%r883, %r882, %r230;
	// begin inline asm
	shf.r.wrap.b32 %r234, %r272, %r272, %r813;
	// end inline asm
	// begin inline asm
	shf.r.wrap.b32 %r238, %r272, %r272, %r817;
	// end inline asm
	xor.b32  	%r884, %r234, %r238;
	add.s32 	%r885, %r883, %r368;
	add.s32 	%r480, %r885, %r884;
	st.local.u32 	[%rd1+108], %r480;
	// begin inline asm
	shf.r.wrap.b32 %r242, %r464, %r464, %r805;
	// end inline asm
	// begin inline asm
	shf.r.wrap.b32 %r246, %r464, %r464, %r809;
	// end inline asm
	shr.u32 	%r886, %r464, 10;
	xor.b32  	%r887, %r886, %r242;
	xor.b32  	%r888, %r887, %r246;
	// begin inline asm
	shf.r.wrap.b32 %r250, %r272, %r272, %r813;
	// end inline asm
	// begin inline asm
	shf.r.wrap.b32 %r254, %r272, %r272, %r817;
	// end inline asm
	xor.b32  	%r889, %r250, %r254;
	add.s32 	%r890, %r888, %r384;
	add.s32 	%r496, %r890, %r889;
	st.local.u32 	[%rd1+112], %r496;
	// begin inline asm
	shf.r.wrap.b32 %r258, %r480, %r480, %r805;
	// end inline asm
	// begin inline asm
	shf.r.wrap.b32 %r262, %r480, %r480, %r809;
	// end inline asm
	shr.u32 	%r891, %r480, 10;
	xor.b32  	%r892, %r891, %r258;
	xor.b32  	%r893, %r892, %r262;
	// begin inline asm
	shf.r.wrap.b32 %r266, %r272, %r272, %r813;
	// end inline asm
	// begin inline asm
	shf.r.wrap.b32 %r270, %r272, %r272, %r817;
	// end inline asm
	xor.b32  	%r894, %r266, %r270;
	add.s32 	%r895, %r893, %r400;
	add.s32 	%r512, %r895, %r894;
	st.local.u32 	[%rd1+116], %r512;
	// begin inline asm
	shf.r.wrap.b32 %r274, %r496, %r496, %r805;
	// end inline asm
	// begin inline asm
	shf.r.wrap.b32 %r278, %r496, %r496, %r809;
	// end inline asm
	shr.u32 	%r896, %r496, 10;
	xor.b32  	%r897, %r896, %r274;
	xor.b32  	%r898, %r897, %r278;
	// begin inline asm
	shf.r.wrap.b32 %r282, %r2, %r2, %r813;
	// end inline asm
	// begin inline asm
	shf.r.wrap.b32 %r286, %r2, %r2, %r817;
	// end inline asm
	shr.u32 	%r899, %r2, 3;
	xor.b32  	%r900, %r899, %r282;
	xor.b32  	%r901, %r900, %r286;
	add.s32 	%r902, %r898, %r416;
	add.s32 	%r528, %r902, %r901;
	st.local.u32 	[%rd1+120], %r528;
	// begin inline asm
	shf.r.wrap.b32 %r290, %r512, %r512, %r805;
	// end inline asm
	// begin inline asm
	shf.r.wrap.b32 %r294, %r512, %r512, %r809;
	// end inline asm
	shr.u32 	%r903, %r512, 10;
	xor.b32  	%r904, %r903, %r290;
	xor.b32  	%r905, %r904, %r294;
	// begin inline asm
	shf.r.wrap.b32 %r298, %r1, %r1, %r813;
	// end inline asm
	// begin inline asm
	shf.r.wrap.b32 %r302, %r1, %r1, %r817;
	// end inline asm
	shr.u32 	%r906, %r1, 3;
	xor.b32  	%r907, %r906, %r298;
	xor.b32  	%r908, %r907, %r302;
	add.s32 	%r909, %r905, %r432;
	add.s32 	%r910, %r909, %r2;
	add.s32 	%r544, %r910, %r908;
	st.local.u32 	[%rd1+124], %r544;
	// begin inline asm
	shf.r.wrap.b32 %r306, %r528, %r528, %r805;
	// end inline asm
	// begin inline asm
	shf.r.wrap.b32 %r310, %r528, %r528, %r809;
	// end inline asm
	shr.u32 	%r911, %r528, 10;
	xor.b32  	%r912, %r911, %r306;
	xor.b32  	%r913, %r912, %r310;
	// begin inline asm
	shf.r.wrap.b32 %r314, %r3, %r3, %r813;
	// end inline asm
	// begin inline asm
	shf.r.wrap.b32 %r318, %r3, %r3, %r817;
	// end inline asm
	shr.u32 	%r914, %r3, 3;
	xor.b32  	%r915, %r914, %r314;
	xor.b32  	%r916, %r915, %r318;
	add.s32 	%r917, %r913, %r448;
	add.s32 	%r918, %r917, %r1;
	add.s32 	%r560, %r918, %r916;
	st.local.u32 	[%rd1+128], %r560;
	// begin inline asm
	shf.r.wrap.b32 %r322, %r544, %r544, %r805;
	// end inline asm
	// begin inline asm
	shf.r.wrap.b32 %r326, %r544, %r544, %r809;
	// end inline asm
	shr.u32 	%r919, %r544, 10;
	xor.b32  	%r920, %r919, %r322;
	xor.b32  	%r921, %r920, %r326;
	// begin inline asm
	shf.r.wrap.b32 %r330, %r4, %r4, %r813;
	// end inline asm
	// begin inline asm
	shf.r.wrap.b32 %r334, %r4, %r4, %r817;
	// end inline asm
	shr.u32 	%r922, %r4, 3;
	xor.b32  	%r923, %r922, %r330;
	xor.b32  	%r924, %r923, %r334;
	add.s32 	%r925, %r921, %r464;
	add.s32 	%r926, %r925, %r3;
	add.s32 	%r576, %r926, %r924;
	st.local.u32 	[%rd1+132], %r576;
	// begin inline asm
	shf.r.wrap.b32 %r338, %r560, %r560, %r805;
	// end inline asm
	// begin inline asm
	shf.r.wrap.b32 %r342, %r560, %r560, %r809;
	// end inline asm
	shr.u32 	%r927, %r560, 10;
	xor.b32  	%r928, %r927, %r338;
	xor.b32  	%r929, %r928, %r342;
	// begin inline asm
	shf.r.wrap.b32 %r346, %r5, %r5, %r813;
	// end inline asm
	// begin inline asm
	shf.r.wrap.b32 %r350, %r5, %r5, %r817;
	// end inline asm
	shr.u32 	%r930, %r5, 3;
	xor.b32  	%r931, %r930, %r346;
	xor.b32  	%r932, %r931, %r350;
	add.s32 	%r933, %r929, %r480;
	add.s32 	%r934, %r933, %r4;
	add.s32 	%r592, %r934, %r932;
	st.local.u32 	[%rd1+136], %r592;
	// begin inline asm
	shf.r.wrap.b32 %r354, %r576, %r576, %r805;
	// end inline asm
	// begin inline asm
	shf.r.wrap.b32 %r358, %r576, %r576, %r809;
	// end inline asm
	shr.u32 	%r935, %r576, 10;
	xor.b32  	%r936, %r935, %r354;
	xor.b32  	%r937, %r936, %r358;
	// begin inline asm
	shf.r.wrap.b32 %r362, %r368, %r368, %r813;
	// end inline asm
	// begin inline asm
	shf.r.wrap.b32 %r366, %r368, %r368, %r817;
	// end inline asm
	shr.u32 	%r938, %r368, 3;
	xor.b32  	%r939, %r938, %r362;
	xor.b32  	%r940, %r939, %r366;
	add.s32 	%r941, %r937, %r496;
	add.s32 	%r942, %r941, %r5;
	add.s32 	%r608, %r942, %r940;
	st.local.u32 	[%rd1+140], %r608;
	// begin inline asm
	shf.r.wrap.b32 %r370, %r592, %r592, %r805;
	// end inline asm
	// begin inline asm
	shf.r.wrap.b32 %r374, %r592, %r592, %r809;
	// end inline asm
	shr.u32 	%r943, %r592, 10;
	xor.b32  	%r944, %r943, %r370;
	xor.b32  	%r945, %r944, %r374;
	// begin inline asm
	shf.r.wrap.b32 %r378, %r384, %r384, %r813;
	// end inline asm
	// begin inline asm
	shf.r.wrap.b32 %r382, %r384, %r384, %r817;
	// end inline asm
	shr.u32 	%r946, %r384, 3;
	xor.b32  	%r947, %r946, %r378;
	xor.b32  	%r948, %r947, %r382;
	add.s32 	%r949, %r945, %r512;
	add.s32 	%r950, %r949, %r368;
	add.s32 	%r624, %r950, %r948;
	st.local.u32 	[%rd1+144], %r624;
	// begin inline asm
	shf.r.wrap.b32 %r386, %r608, %r608, %r805;
	// end inline asm
	// begin inline asm
	shf.r.wrap.b32 %r390, %r608, %r608, %r809;
	// end inline asm
	shr.u32 	%r951, %r608, 10;
	xor.b32  	%r952, %r951, %r386;
	xor.b32  	%r953, %r952, %r390;
	// begin inline asm
	shf.r.wrap.b32 %r394, %r400, %r400, %r813;
	// end inline asm
	// begin inline asm
	shf.r.wrap.b32 %r398, %r400, %r400, %r817;
	// end inline asm
	shr.u32 	%r954, %r400, 3;
	xor.b32  	%r955, %r954, %r394;
	xor.b32  	%r956, %r955, %r398;
	add.s32 	%r957, %r953, %r528;
	add.s32 	%r958, %r957, %r384;
	add.s32 	%r640, %r958, %r956;
	st.local.u32 	[%rd1+148], %r640;
	// begin inline asm
	shf.r.wrap.b32 %r402, %r624, %r624, %r805;
	// end inline asm
	// begin inline asm
	shf.r.wrap.b32 %r406, %r624, %r624, %r809;
	// end inline asm
	shr.u32 	%r959, %r624, 10;
	xor.b32  	%r960, %r959, %r402;
	xor.b32  	%r961, %r960, %r406;
	// begin inline asm
	shf.r.wrap.b32 %r410, %r416, %r416, %r813;
	// end inline asm
	// begin inline asm
	shf.r.wrap.b32 %r414, %r416, %r416, %r817;
	// end inline asm
	shr.u32 	%r962, %r416, 3;
	xor.b32  	%r963, %r962, %r410;
	xor.b32  	%r964, %r963, %r414;
	add.s32 	%r965, %r961, %r544;
	add.s32 	%r966, %r965, %r400;
	add.s32 	%r656, %r966, %r964;
	st.local.u32 	[%rd1+152], %r656;
	// begin inline asm
	shf.r.wrap.b32 %r418, %r640, %r640, %r805;
	// end inline asm
	// begin inline asm
	shf.r.wrap.b32 %r422, %r640, %r640, %r809;
	// end inline asm
	shr.u32 	%r967, %r640, 10;
	xor.b32  	%r968, %r967, %r418;
	xor.b32  	%r969, %r968, %r422;
	// begin inline asm
	shf.r.wrap.b32 %r426, %r432, %r432, %r813;
	// end inline asm
	// begin inline asm
	shf.r.wrap.b32 %r430, %r432, %r432, %r817;
	// end inline asm
	shr.u32 	%r970, %r432, 3;
	xor.b32  	%r971, %r970, %r426;
	xor.b32  	%r972, %r971, %r430;
	add.s32 	%r973, %r969, %r560;
	add.s32 	%r974, %r973, %r416;
	add.s32 	%r672, %r974, %r972;
	st.local.u32 	[%rd1+156], %r672;
	// begin inline asm
	shf.r.wrap.b32 %r434, %r656, %r656, %r805;
	// end inline asm
	// begin inline asm
	shf.r.wrap.b32 %r438, %r656, %r656, %r809;
	// end inline asm
	shr.u32 	%r975, %r656, 10;
	xor.b32  	%r976, %r975, %r434;
	xor.b32  	%r977, %r976, %r438;
	// begin inline asm
	shf.r.wrap.b32 %r442, %r448, %r448, %r813;
	// end inline asm
	// begin inline asm
	shf.r.wrap.b32 %r446, %r448, %r448, %r817;
	// end inline asm
	shr.u32 	%r978, %r448, 3;
	xor.b32  	%r979, %r978, %r442;
	xor.b32  	%r980, %r979, %r446;
	add.s32 	%r981, %r977, %r576;
	add.s32 	%r982, %r981, %r432;
	add.s32 	%r688, %r982, %r980;
	st.local.u32 	[%rd1+160], %r688;
	// begin inline asm
	shf.r.wrap.b32 %r450, %r672, %r672, %r805;
	// end inline asm
	// begin inline asm
	shf.r.wrap.b32 %r454, %r672, %r672, %r809;
	// end inline asm
	shr.u32 	%r983, %r672, 10;
	xor.b32  	%r984, %r983, %r450;
	xor.b32  	%r985, %r984, %r454;
	// begin inline asm
	shf.r.wrap.b32 %r458, %r464, %r464, %r813;
	// end inline asm
	// begin inline asm
	shf.r.wrap.b32 %r462, %r464, %r464, %r817;
	// end inline asm
	shr.u32 	%r986, %r464, 3;
	xor.b32  	%r987, %r986, %r458;
	xor.b32  	%r988, %r987, %r462;
	add.s32 	%r989, %r985, %r592;
	add.s32 	%r990, %r989, %r448;
	add.s32 	%r704, %r990, %r988;
	st.local.u32 	[%rd1+164], %r704;
	// begin inline asm
	shf.r.wrap.b32 %r466, %r688, %r688, %r805;
	// end inline asm
	// begin inline asm
	shf.r.wrap.b32 %r470, %r688, %r688, %r809;
	// end inline asm
	shr.u32 	%r991, %r688, 10;
	xor.b32  	%r992, %r991, %r466;
	xor.b32  	%r993, %r992, %r470;
	// begin inline asm
	shf.r.wrap.b32 %r474, %r480, %r480, %r813;
	// end inline asm
	// begin inline asm
	shf.r.wrap.b32 %r478, %r480, %r480, %r817;
	// end inline asm
	shr.u32 	%r994, %r480, 3;
	xor.b32  	%r995, %r994, %r474;
	xor.b32  	%r996, %r995, %r478;
	add.s32 	%r997, %r993, %r608;
	add.s32 	%r998, %r997, %r464;
	add.s32 	%r720, %r998, %r996;
	st.local.u32 	[%rd1+168], %r720;
	// begin inline asm
	shf.r.wrap.b32 %r482, %r704, %r704, %r805;
	// end inline asm
	// begin inline asm
	shf.r.wrap.b32 %r486, %r704, %r704, %r809;
	// end inline asm
	shr.u32 	%r999, %r704, 10;
	xor.b32  	%r1000, %r999, %r482;
	xor.b32  	%r1001, %r1000, %r486;
	// begin inline asm
	shf.r.wrap.b32 %r490, %r496, %r496, %r813;
	// end inline asm
	// begin inline asm
	shf.r.wrap.b32 %r494, %r496, %r496, %r817;
	// end inline asm
	shr.u32 	%r1002, %r496, 3;
	xor.b32  	%r1003, %r1002, %r490;
	xor.b32  	%r1004, %r1003, %r494;
	add.s32 	%r1005, %r1001, %r624;
	add.s32 	%r1006, %r1005, %r480;
	add.s32 	%r736, %r1006, %r1004;
	st.local.u32 	[%rd1+172], %r736;
	// begin inline asm
	shf.r.wrap.b32 %r498, %r720, %r720, %r805;
	// end inline asm
	// begin inline asm
	shf.r.wrap.b32 %r502, %r720, %r720, %r809;
	// end inline asm
	shr.u32 	%r1007, %r720, 10;
	xor.b32  	%r1008, %r1007, %r498;
	xor.b32  	%r1009, %r1008, %r502;
	// begin inline asm
	shf.r.wrap.b32 %r506, %r512, %r512, %r813;
	// end inline asm
	// begin inline asm
	shf.r.wrap.b32 %r510, %r512, %r512, %r817;
	// end inline asm
	shr.u32 	%r1010, %r512, 3;
	xor.b32  	%r1011, %r1010, %r506;
	xor.b32  	%r1012, %r1011, %r510;
	add.s32 	%r1013, %r1009, %r640;
	add.s32 	%r1014, %r1013, %r496;
	add.s32 	%r752, %r1014, %r1012;
	st.local.u32 	[%rd1+176], %r752;
	// begin inline asm
	shf.r.wrap.b32 %r514, %r736, %r736, %r805;
	// end inline asm
	// begin inline asm
	shf.r.wrap.b32 %r518, %r736, %r736, %r809;
	// end inline asm
	shr.u32 	%r1015, %r736, 10;
	xor.b32  	%r1016, %r1015, %r514;
	xor.b32  	%r1017, %r1016, %r518;
	// begin inline asm
	shf.r.wrap.b32 %r522, %r528, %r528, %r813;
	// end inline asm
	// begin inline asm
	shf.r.wrap.b32 %r526, %r528, %r528, %r817;
	// end inline asm
	shr.u32 	%r1018, %r528, 3;
	xor.b32  	%r1019, %r1018, %r522;
	xor.b32  	%r1020, %r1019, %r526;
	add.s32 	%r1021, %r1017, %r656;
	add.s32 	%r1022, %r1021, %r512;
	add.s32 	%r768, %r1022, %r1020;
	st.local.u32 	[%rd1+180], %r768;
	// begin inline asm
	shf.r.wrap.b32 %r530, %r752, %r752, %r805;
	// end inline asm
	// begin inline asm
	shf.r.wrap.b32 %r534, %r752, %r752, %r809;
	// end inline asm
	shr.u32 	%r1023, %r752, 10;
	xor.b32  	%r1024, %r1023, %r530;
	xor.b32  	%r1025, %r1024, %r534;
	// begin inline asm
	shf.r.wrap.b32 %r538, %r544, %r544, %r813;
	// end inline asm
	// begin inline asm
	shf.r.wrap.b32 %r542, %r544, %r544, %r817;
	// end inline asm
	shr.u32 	%r1026, %r544, 3;
	xor.b32  	%r1027, %r1026, %r538;
	xor.b32  	%r1028, %r1027, %r542;
	add.s32 	%r1029, %r1025, %r672;
	add.s32 	%r1030, %r1029, %r528;
	add.s32 	%r784, %r1030, %r1028;
	st.local.u32 	[%rd1+184], %r784;
	// begin inline asm
	shf.r.wrap.b32 %r546, %r768, %r768, %r805;
	// end inline asm
	// begin inline asm
	shf.r.wrap.b32 %r550, %r768, %r768, %r809;
	// end inline asm
	shr.u32 	%r1031, %r768, 10;
	xor.b32  	%r1032, %r1031, %r546;
	xor.b32  	%r1033, %r1032, %r550;
	// begin inline asm
	shf.r.wrap.b32 %r554, %r560, %r560, %r813;
	// end inline asm
	// begin inline asm
	shf.r.wrap.b32 %r558, %r560, %r560, %r817;
	// end inline asm
	shr.u32 	%r1034, %r560, 3;
	xor.b32  	%r1035, %r1034, %r554;
	xor.b32  	%r1036, %r1035, %r558;
	add.s32 	%r1037, %r1033, %r688;
	add.s32 	%r1038, %r1037, %r544;
	add.s32 	%r800, %r1038, %r1036;
	st.local.u32 	[%rd1+188], %r800;
	// begin inline asm
	shf.r.wrap.b32 %r562, %r784, %r784, %r805;
	// end inline asm
	// begin inline asm
	shf.r.wrap.b32 %r566, %r784, %r784, %r809;
	// end inline asm
	shr.u32 	%r1039, %r784, 10;
	xor.b32  	%r1040, %r1039, %r562;
	xor.b32  	%r1041, %r1040, %r566;
	// begin inline asm
	shf.r.wrap.b32 %r570, %r576, %r576, %r813;
	// end inline asm
	// begin inline asm
	shf.r.wrap.b32 %r574, %r576, %r576, %r817;
	// end inline asm
	shr.u32 	%r1042, %r576, 3;
	xor.b32  	%r1043, %r1042, %r570;
	xor.b32  	%r1044, %r1043, %r574;
	add.s32 	%r1045, %r1041, %r704;
	add.s32 	%r1046, %r1045, %r560;
	add.s32 	%r816, %r1046, %r1044;
	st.local.u32 	[%rd1+192], %r816;
	// begin inline asm
	shf.r.wrap.b32 %r578, %r800, %r800, %r805;
	// end inline asm
	// begin inline asm
	shf.r.wrap.b32 %r582, %r800, %r800, %r809;
	// end inline asm
	shr.u32 	%r1047, %r800, 10;
	xor.b32  	%r1048, %r1047, %r578;
	xor.b32  	%r1049, %r1048, %r582;
	// begin inline asm
	shf.r.wrap.b32 %r586, %r592, %r592, %r813;
	// end inline asm
	// begin inline asm
	shf.r.wrap.b32 %r590, %r592, %r592, %r817;
	// end inline asm
	shr.u32 	%r1050, %r592, 3;
	xor.b32  	%r1051, %r1050, %r586;
	xor.b32  	%r1052, %r1051, %r590;
	add.s32 	%r1053, %r1049, %r720;
	add.s32 	%r1054, %r1053, %r576;
	add.s32 	%r616, %r1054, %r1052;
	st.local.u32 	[%rd1+196], %r616;
	// begin inline asm
	shf.r.wrap.b32 %r594, %r816, %r816, %r805;
	// end inline asm
	// begin inline asm
	shf.r.wrap.b32 %r598, %r816, %r816, %r809;
	// end inline asm
	shr.u32 	%r1055, %r816, 10;
	xor.b32  	%r1056, %r1055, %r594;
	xor.b32  	%r1057, %r1056, %r598;
	// begin inline asm
	shf.r.wrap.b32 %r602, %r608, %r608, %r813;
	// end inline asm
	// begin inline asm
	shf.r.wrap.b32 %r606, %r608, %r608, %r817;
	// end inline asm
	shr.u32 	%r1058, %r608, 3;
	xor.b32  	%r1059, %r1058, %r602;
	xor.b32  	%r1060, %r1059, %r606;
	add.s32 	%r1061, %r1057, %r736;
	add.s32 	%r1062, %r1061, %r592;
	add.s32 	%r632, %r1062, %r1060;
	st.local.u32 	[%rd1+200], %r632;
	// begin inline asm
	shf.r.wrap.b32 %r610, %r616, %r616, %r805;
	// end inline asm
	// begin inline asm
	shf.r.wrap.b32 %r614, %r616, %r616, %r809;
	// end inline asm
	shr.u32 	%r1063, %r616, 10;
	xor.b32  	%r1064, %r1063, %r610;
	xor.b32  	%r1065, %r1064, %r614;
	// begin inline asm
	shf.r.wrap.b32 %r618, %r624, %r624, %r813;
	// end inline asm
	// begin inline asm
	shf.r.wrap.b32 %r622, %r624, %r624, %r817;
	// end inline asm
	shr.u32 	%r1066, %r624, 3;
	xor.b32  	%r1067, %r1066, %r618;
	xor.b32  	%r1068, %r1067, %r622;
	add.s32 	%r1069, %r1065, %r752;
	add.s32 	%r1070, %r1069, %r608;
	add.s32 	%r648, %r1070, %r1068;
	st.local.u32 	[%rd1+204], %r648;
	// begin inline asm
	shf.r.wrap.b32 %r626, %r632, %r632, %r805;
	// end inline asm
	// begin inline asm
	shf.r.wrap.b32 %r630, %r632, %r632, %r809;
	// end inline asm
	shr.u32 	%r1071, %r632, 10;
	xor.b32  	%r1072, %r1071, %r626;
	xor.b32  	%r1073, %r1072, %r630;
	// begin inline asm
	shf.r.wrap.b32 %r634, %r640, %r640, %r813;
	// end inline asm
	// begin inline asm
	shf.r.wrap.b32 %r638, %r640, %r640, %r817;
	// end inline asm
	shr.u32 	%r1074, %r640, 3;
	xor.b32  	%r1075, %r1074, %r634;
	xor.b32  	%r1076, %r1075, %r638;
	add.s32 	%r1077, %r1073, %r768;
	add.s32 	%r1078, %r1077, %r624;
	add.s32 	%r664, %r1078, %r1076;
	st.local.u32 	[%rd1+208], %r664;
	// begin inline asm
	shf.r.wrap.b32 %r642, %r648, %r648, %r805;
	// end inline asm
	// begin inline asm
	shf.r.wrap.b32 %r646, %r648, %r648, %r809;
	// end inline asm
	shr.u32 	%r1079, %r648, 10;
	xor.b32  	%r1080, %r1079, %r642;
	xor.b32  	%r1081, %r1080, %r646;
	// begin inline asm
	shf.r.wrap.b32 %r650, %r656, %r656, %r813;
	// end inline asm
	// begin inline asm
	shf.r.wrap.b32 %r654, %r656, %r656, %r817;
	// end inline asm
	shr.u32 	%r1082, %r656, 3;
	xor.b32  	%r1083, %r1082, %r650;
	xor.b32  	%r1084, %r1083, %r654;
	add.s32 	%r1085, %r1081, %r784;
	add.s32 	%r1086, %r1085, %r640;
	add.s32 	%r680, %r1086, %r1084;
	st.local.u32 	[%rd1+212], %r680;
	// begin inline asm
	shf.r.wrap.b32 %r658, %r664, %r664, %r805;
	// end inline asm
	// begin inline asm
	shf.r.wrap.b32 %r662, %r664, %r664, %r809;
	// end inline asm
	shr.u32 	%r1087, %r664, 10;
	xor.b32  	%r1088, %r1087, %r658;
	xor.b32  	%r1089, %r1088, %r662;
	// begin inline asm
	shf.r.wrap.b32 %r666, %r672, %r672, %r813;
	// end inline asm
	// begin inline asm
	shf.r.wrap.b32 %r670, %r672, %r672, %r817;
	// end inline asm
	shr.u32 	%r1090, %r672, 3;
	xor.b32  	%r1091, %r1090, %r666;
	xor.b32  	%r1092, %r1091, %r670;
	add.s32 	%r1093, %r1089, %r800;
	add.s32 	%r1094, %r1093, %r656;
	add.s32 	%r696, %r1094, %r1092;
	st.local.u32 	[%rd1+216], %r696;
	// begin inline asm
	shf.r.wrap.b32 %r674, %r680, %r680, %r805;
	// end inline asm
	// begin inline asm
	shf.r.wrap.b32 %r678, %r680, %r680, %r809;
	// end inline asm
	shr.u32 	%r1095, %r680, 10;
	xor.b32  	%r1096, %r1095, %r674;
	xor.b32  	%r1097, %r1096, %r678;
	// begin inline asm
	shf.r.wrap.b32 %r682, %r688, %r688, %r813;
	// end inline asm
	// begin inline asm
	shf.r.wrap.b32 %r686, %r688, %r688, %r817;
	// end inline asm
	shr.u32 	%r1098, %r688, 3;
	xor.b32  	%r1099, %r1098, %r682;
	xor.b32  	%r1100, %r1099, %r686;
	add.s32 	%r1101, %r1097, %r816;
	add.s32 	%r1102, %r1101, %r672;
	add.s32 	%r712, %r1102, %r1100;
	st.local.u32 	[%rd1+220], %r712;
	// begin inline asm
	shf.r.wrap.b32 %r690, %r696, %r696, %r805;
	// end inline asm
	// begin inline asm
	shf.r.wrap.b32 %r694, %r696, %r696, %r809;
	// end inline asm
	shr.u32 	%r1103, %r696, 10;
	xor.b32  	%r1104, %r1103, %r690;
	xor.b32  	%r1105, %r1104, %r694;
	// begin inline asm
	shf.r.wrap.b32 %r698, %r704, %r704, %r813;
	// end inline asm
	// begin inline asm
	shf.r.wrap.b32 %r702, %r704, %r704, %r817;
	// end inline asm
	shr.u32 	%r1106, %r704, 3;
	xor.b32  	%r1107, %r1106, %r698;
	xor.b32  	%r1108, %r1107, %r702;
	add.s32 	%r1109, %r1105, %r616;
	add.s32 	%r1110, %r1109, %r688;
	add.s32 	%r728, %r1110, %r1108;
	st.local.u32 	[%rd1+224], %r728;
	// begin inline asm
	shf.r.wrap.b32 %r706, %r712, %r712, %r805;
	// end inline asm
	// begin inline asm
	shf.r.wrap.b32 %r710, %r712, %r712, %r809;
	// end inline asm
	shr.u32 	%r1111, %r712, 10;
	xor.b32  	%r1112, %r1111, %r706;
	xor.b32  	%r1113, %r1112, %r710;
	// begin inline asm
	shf.r.wrap.b32 %r714, %r720, %r720, %r813;
	// end inline asm
	// begin inline asm
	shf.r.wrap.b32 %r718, %r720, %r720, %r817;
	// end inline asm
	shr.u32 	%r1114, %r720, 3;
	xor.b32  	%r1115, %r1114, %r714;
	xor.b32  	%r1116, %r1115, %r718;
	add.s32 	%r1117, %r1113, %r632;
	add.s32 	%r1118, %r1117, %r704;
	add.s32 	%r744, %r1118, %r1116;
	st.local.u32 	[%rd1+228], %r744;
	// begin inline asm
	shf.r.wrap.b32 %r722, %r728, %r728, %r805;
	// end inline asm
	// begin inline asm
	shf.r.wrap.b32 %r726, %r728, %r728, %r809;
	// end inline asm
	shr.u32 	%r1119, %r728, 10;
	xor.b32  	%r1120, %r1119, %r722;
	xor.b32  	%r1121, %r1120, %r726;
	// begin inline asm
	shf.r.wrap.b32 %r730, %r736, %r736, %r813;
	// end inline asm
	// begin inline asm
	shf.r.wrap.b32 %r734, %r736, %r736, %r817;
	// end inline asm
	shr.u32 	%r1122, %r736, 3;
	xor.b32  	%r1123, %r1122, %r730;
	xor.b32  	%r1124, %r1123, %r734;
	add.s32 	%r1125, %r1121, %r648;
	add.s32 	%r1126, %r1125, %r720;
	add.s32 	%r760, %r1126, %r1124;
	st.local.u32 	[%rd1+232], %r760;
	// begin inline asm
	shf.r.wrap.b32 %r738, %r744, %r744, %r805;
	// end inline asm
	// begin inline asm
	shf.r.wrap.b32 %r742, %r744, %r744, %r809;
	// end inline asm
	shr.u32 	%r1127, %r744, 10;
	xor.b32  	%r1128, %r1127, %r738;
	xor.b32  	%r1129, %r1128, %r742;
	// begin inline asm
	shf.r.wrap.b32 %r746, %r752, %r752, %r813;
	// end inline asm
	// begin inline asm
	shf.r.wrap.b32 %r750, %r752, %r752, %r817;
	// end inline asm
	shr.u32 	%r1130, %r752, 3;
	xor.b32  	%r1131, %r1130, %r746;
	xor.b32  	%r1132, %r1131, %r750;
	add.s32 	%r1133, %r1129, %r664;
	add.s32 	%r1134, %r1133, %r736;
	add.s32 	%r776, %r1134, %r1132;
	st.local.u32 	[%rd1+236], %r776;
	// begin inline asm
	shf.r.wrap.b32 %r754, %r760, %r760, %r805;
	// end inline asm
	// begin inline asm
	shf.r.wrap.b32 %r758, %r760, %r760, %r809;
	// end inline asm
	shr.u32 	%r1135, %r760, 10;
	xor.b32  	%r1136, %r1135, %r754;
	xor.b32  	%r1137, %r1136, %r758;
	// begin inline asm
	shf.r.wrap.b32 %r762, %r768, %r768, %r813;
	// end inline asm
	// begin inline asm
	shf.r.wrap.b32 %r766, %r768, %r768, %r817;
	// end inline asm
	shr.u32 	%r1138, %r768, 3;
	xor.b32  	%r1139, %r1138, %r762;
	xor.b32  	%r1140, %r1139, %r766;
	add.s32 	%r1141, %r1137, %r680;
	add.s32 	%r1142, %r1141, %r752;
	add.s32 	%r792, %r1142, %r1140;
	st.local.u32 	[%rd1+240], %r792;
	// begin inline asm
	shf.r.wrap.b32 %r770, %r776, %r776, %r805;
	// end inline asm
	// begin inline asm
	shf.r.wrap.b32 %r774, %r776, %r776, %r809;
	// end inline asm
	shr.u32 	%r1143, %r776, 10;
	xor.b32  	%r1144, %r1143, %r770;
	xor.b32  	%r1145, %r1144, %r774;
	// begin inline asm
	shf.r.wrap.b32 %r778, %r784, %r784, %r813;
	// end inline asm
	// begin inline asm
	shf.r.wrap.b32 %r782, %r784, %r784, %r817;
	// end inline asm
	shr.u32 	%r1146, %r784, 3;
	xor.b32  	%r1147, %r1146, %r778;
	xor.b32  	%r1148, %r1147, %r782;
	add.s32 	%r1149, %r1145, %r696;
	add.s32 	%r1150, %r1149, %r768;
	add.s32 	%r808, %r1150, %r1148;
	st.local.u32 	[%rd1+244], %r808;
	// begin inline asm
	shf.r.wrap.b32 %r786, %r792, %r792, %r805;
	// end inline asm
	// begin inline asm
	shf.r.wrap.b32 %r790, %r792, %r792, %r809;
	// end inline asm
	shr.u32 	%r1151, %r792, 10;
	xor.b32  	%r1152, %r1151, %r786;
	xor.b32  	%r1153, %r1152, %r790;
	// begin inline asm
	shf.r.wrap.b32 %r794, %r800, %r800, %r813;
	// end inline asm
	// begin inline asm
	shf.r.wrap.b32 %r798, %r800, %r800, %r817;
	// end inline asm
	shr.u32 	%r1154, %r800, 3;
	xor.b32  	%r1155, %r1154, %r794;
	xor.b32  	%r1156, %r1155, %r798;
	add.s32 	%r1157, %r1153, %r712;
	add.s32 	%r1158, %r1157, %r784;
	add.s32 	%r48, %r1158, %r1156;
	st.local.u32 	[%rd1+248], %r48;
	// begin inline asm
	shf.r.wrap.b32 %r802, %r808, %r808, %r805;
	// end inline asm
	// begin inline asm
	shf.r.wrap.b32 %r806, %r808, %r808, %r809;
	// end inline asm
	shr.u32 	%r1159, %r808, 10;
	xor.b32  	%r1160, %r1159, %r802;
	xor.b32  	%r1161, %r1160, %r806;
	// begin inline asm
	shf.r.wrap.b32 %r810, %r816, %r816, %r813;
	// end inline asm
	// begin inline asm
	shf.r.wrap.b32 %r814, %r816, %r816, %r817;
	// end inline asm
	shr.u32 	%r1162, %r816, 3;
	xor.b32  	%r1163, %r1162, %r810;
	xor.b32  	%r1164, %r1163, %r814;
	add.s32 	%r1165, %r1161, %r728;
	add.s32 	%r1166, %r1165, %r800;
	add.s32 	%r49, %r1166, %r1164;
	st.local.u32 	[%rd1+252], %r49;
	mov.b64 	%rd104, 0;
	mov.u64 	%rd14, $str;
	add.u64 	%rd20, %SP, 8;
	mov.u64 	%rd22, $str$1;
	mov.u64 	%rd24, $str$2;
$L__BB0_1:
	and.b64  	%rd13, %rd104, 2;
	setp.ne.s64 	%p1, %rd13, 0;
	@%p1 bra 	$L__BB0_3;
	cvta.global.u64 	%rd15, %rd14;
	{ // callseq 0, 0
	.param .b64 param0;
	st.param.b64 	[param0], %rd15;
	.param .b64 param1;
	st.param.b64 	[param1], 0;
	.param .b32 retval0;
	call.uni (retval0), 
	vprintf, 
	(
	param0, 
	param1
	);
	ld.param.b32 	%r1167, [retval0];
	} // callseq 0
$L__BB0_3:
	and.b64  	%rd16, %rd104, 60;
	or.b64  	%rd17, %rd104, -3;
	sub.s64 	%rd18, %rd16, %rd17;
	add.s64 	%rd19, %rd1, %rd18;
	ld.local.u8 	%r1169, [%rd19];
	shr.u32 	%r1170, %r1169, 7;
	cvta.to.local.u64 	%rd21, %rd20;
	st.local.u32 	[%rd21], %r1170;
	cvta.global.u64 	%rd23, %rd22;
	{ // callseq 1, 0
	.param .b64 param0;
	st.param.b64 	[param0], %rd23;
	.param .b64 param1;
	st.param.b64 	[param1], %rd20;
	.param .b32 retval0;
	call.uni (retval0), 
	vprintf, 
	(
	param0, 
	param1
	);
	ld.param.b32 	%r1171, [retval0];
	} // callseq 1
	shr.u32 	%r1173, %r1169, 6;
	and.b32  	%r1174, %r1173, 1;
	st.local.u32 	[%rd21], %r1174;
	{ // callseq 2, 0
	.param .b64 param0;
	st.param.b64 	[param0], %rd23;
	.param .b64 param1;
	st.param.b64 	[param1], %rd20;
	.param .b32 retval0;
	call.uni (retval0), 
	vprintf, 
	(
	param0, 
	param1
	);
	ld.param.b32 	%r1175, [retval0];
	} // callseq 2
	shr.u32 	%r1177, %r1169, 5;
	and.b32  	%r1178, %r1177, 1;
	st.local.u32 	[%rd21], %r1178;
	{ // callseq 3, 0
	.param .b64 param0;
	st.param.b64 	[param0], %rd23;
	.param .b64 param1;
	st.param.b64 	[param1], %rd20;
	.param .b32 retval0;
	call.uni (retval0), 
	vprintf, 
	(
	param0, 
	param1
	);
	ld.param.b32 	%r1179, [retval0];
	} // callseq 3
	shr.u32 	%r1181, %r1169, 4;
	and.b32  	%r1182, %r1181, 1;
	st.local.u32 	[%rd21], %r1182;
	{ // callseq 4, 0
	.param .b64 param0;
	st.param.b64 	[param0], %rd23;
	.param .b64 param1;
	st.param.b64 	[param1], %rd20;
	.param .b32 retval0;
	call.uni (retval0), 
	vprintf, 
	(
	param0, 
	param1
	);
	ld.param.b32 	%r1183, [retval0];
	} // callseq 4
	shr.u32 	%r1185, %r1169, 3;
	and.b32  	%r1186, %r1185, 1;
	st.local.u32 	[%rd21], %r1186;
	{ // callseq 5, 0
	.param .b64 param0;
	st.param.b64 	[param0], %rd23;
	.param .b64 param1;
	st.param.b64 	[param1], %rd20;
	.param .b32 retval0;
	call.uni (retval0), 
	vprintf, 
	(
	param0, 
	param1
	);
	ld.param.b32 	%r1187, [retval0];
	} // callseq 5
	shr.u32 	%r1189, %r1169, 2;
	and.b32  	%r1190, %r1189, 1;
	st.local.u32 	[%rd21], %r1190;
	{ // callseq 6, 0
	.param .b64 param0;
	st.param.b64 	[param0], %rd23;
	.param .b64 param1;
	st.param.b64 	[param1], %rd20;
	.param .b32 retval0;
	call.uni (retval0), 
	vprintf, 
	(
	param0, 
	param1
	);
	ld.param.b32 	%r1191, [retval0];
	} // callseq 6
	shr.u32 	%r1193, %r1169, 1;
	and.b32  	%r1194, %r1193, 1;
	st.local.u32 	[%rd21], %r1194;
	{ // callseq 7, 0
	.param .b64 param0;
	st.param.b64 	[param0], %rd23;
	.param .b64 param1;
	st.param.b64 	[param1], %rd20;
	.param .b32 retval0;
	call.uni (retval0), 
	vprintf, 
	(
	param0, 
	param1
	);
	ld.param.b32 	%r1195, [retval0];
	} // callseq 7
	and.b32  	%r1197, %r1169, 1;
	st.local.u32 	[%rd21], %r1197;
	{ // callseq 8, 0
	.param .b64 param0;
	st.param.b64 	[param0], %rd23;
	.param .b64 param1;
	st.param.b64 	[param1], %rd20;
	.param .b32 retval0;
	call.uni (retval0), 
	vprintf, 
	(
	param0, 
	param1
	);
	ld.param.b32 	%r1198, [retval0];
	} // callseq 8
	cvta.global.u64 	%rd25, %rd24;
	{ // callseq 9, 0
	.param .b64 param0;
	st.param.b64 	[param0], %rd25;
	.param .b64 param1;
	st.param.b64 	[param1], 0;
	.param .b32 retval0;
	call.uni (retval0), 
	vprintf, 
	(
	param0, 
	param1
	);
	ld.param.b32 	%r1200, [retval0];
	} // callseq 9
	add.s64 	%rd26, %rd104, 1;
	not.b64 	%rd27, %rd26;
	and.b64  	%rd28, %rd26, 60;
	and.b64  	%rd29, %rd27, 2;
	or.b64  	%rd30, %rd29, %rd28;
	add.s64 	%rd31, %rd1, %rd30;
	ld.local.u8 	%r1202, [%rd31];
	shr.u32 	%r1203, %r1202, 7;
	st.local.u32 	[%rd21], %r1203;
	{ // callseq 10, 0
	.param .b64 param0;
	st.param.b64 	[param0], %rd23;
	.param .b64 param1;
	st.param.b64 	[param1], %rd20;
	.param .b32 retval0;
	call.uni (retval0), 
	vprintf, 
	(
	param0, 
	param1
	);
	ld.param.b32 	%r1204, [retval0];
	} // callseq 10
	shr.u32 	%r1206, %r1202, 6;
	and.b32  	%r1207, %r1206, 1;
	st.local.u32 	[%rd21], %r1207;
	{ // callseq 11, 0
	.param .b64 param0;
	st.param.b64 	[param0], %rd23;
	.param .b64 param1;
	st.param.b64 	[param1], %rd20;
	.param .b32 retval0;
	call.uni (retval0), 
	vprintf, 
	(
	param0, 
	param1
	);
	ld.param.b32 	%r1208, [retval0];
	} // callseq 11
	shr.u32 	%r1210, %r1202, 5;
	and.b32  	%r1211, %r1210, 1;
	st.local.u32 	[%rd21], %r1211;
	{ // callseq 12, 0
	.param .b64 param0;
	st.param.b64 	[param0], %rd23;
	.param .b64 param1;
	st.param.b64 	[param1], %rd20;
	.param .b32 retval0;
	call.uni (retval0), 
	vprintf, 
	(
	param0, 
	param1
	);
	ld.param.b32 	%r1212, [retval0];
	} // callseq 12
	shr.u32 	%r1214, %r1202, 4;
	and.b32  	%r1215, %r1214, 1;
	st.local.u32 	[%rd21], %r1215;
	{ // callseq 13, 0
	.param .b64 param0;
	st.param.b64 	[param0], %rd23;
	.param .b64 param1;
	st.param.b64 	[param1], %rd20;
	.param .b32 retval0;
	call.uni (retval0), 
	vprintf, 
	(
	param0, 
	param1
	);
	ld.param.b32 	%r1216, [retval0];
	} // callseq 13
	shr.u32 	%r1218, %r1202, 3;
	and.b32  	%r1219, %r1218, 1;
	st.local.u32 	[%rd21], %r1219;
	{ // callseq 14, 0
	.param .b64 param0;
	st.param.b64 	[param0], %rd23;
	.param .b64 param1;
	st.param.b64 	[param1], %rd20;
	.param .b32 retval0;
	call.uni (retval0), 
	vprintf, 
	(
	param0, 
	param1
	);
	ld.param.b32 	%r1220, [retval0];
	} // callseq 14
	shr.u32 	%r1222, %r1202, 2;
	and.b32  	%r1223, %r1222, 1;
	st.local.u32 	[%rd21], %r1223;
	{ // callseq 15, 0
	.param .b64 param0;
	st.param.b64 	[param0], %rd23;
	.param .b64 param1;
	st.param.b64 	[param1], %rd20;
	.param .b32 retval0;
	call.uni (retval0), 
	vprintf, 
	(
	param0, 
	param1
	);
	ld.param.b32 	%r1224, [retval0];
	} // callseq 15
	shr.u32 	%r1226, %r1202, 1;
	and.b32  	%r1227, %r1226, 1;
	st.local.u32 	[%rd21], %r1227;
	{ // callseq 16, 0
	.param .b64 param0;
	st.param.b64 	[param0], %rd23;
	.param .b64 param1;
	st.param.b64 	[param1], %rd20;
	.param .b32 retval0;
	call.uni (retval0), 
	vprintf, 
	(
	param0, 
	param1
	);
	ld.param.b32 	%r1228, [retval0];
	} // callseq 16
	and.b32  	%r1230, %r1202, 1;
	st.local.u32 	[%rd21], %r1230;
	{ // callseq 17, 0
	.param .b64 param0;
	st.param.b64 	[param0], %rd23;
	.param .b64 param1;
	st.param.b64 	[param1], %rd20;
	.param .b32 retval0;
	call.uni (retval0), 
	vprintf, 
	(
	param0, 
	param1
	);
	ld.param.b32 	%r1231, [retval0];
	} // callseq 17
	{ // callseq 18, 0
	.param .b64 param0;
	st.param.b64 	[param0], %rd25;
	.param .b64 param1;
	st.param.b64 	[param1], 0;
	.param .b32 retval0;
	call.uni (retval0), 
	vprintf, 
	(
	param0, 
	param1
	);
	ld.param.b32 	%r1233, [retval0];
	} // callseq 18
	add.s64 	%rd104, %rd104, 2;
	setp.ne.s64 	%p2, %rd104, 64;
	@%p2 bra 	$L__BB0_1;
	mov.u64 	%rd33, $str;
	cvta.global.u64 	%rd34, %rd33;
	{ // callseq 19, 0
	.param .b64 param0;
	st.param.b64 	[param0], %rd34;
	.param .b64 param1;
	st.param.b64 	[param1], 0;
	.param .b32 retval0;
	call.uni (retval0), 
	vprintf, 
	(
	param0, 
	param1
	);
	ld.param.b32 	%r1235, [retval0];
	} // callseq 19
	mov.b64 	%rd105, 0;
$L__BB0_5:
	and.b64  	%rd35, %rd105, 2;
	setp.ne.s64 	%p3, %rd35, 0;
	@%p3 bra 	$L__BB0_7;
	mov.u64 	%rd36, $str;
	cvta.global.u64 	%rd37, %rd36;
	{ // callseq 20, 0
	.param .b64 param0;
	st.param.b64 	[param0], %rd37;
	.param .b64 param1;
	st.param.b64 	[param1], 0;
	.param .b32 retval0;
	call.uni (retval0), 
	vprintf, 
	(
	param0, 
	param1
	);
	ld.param.b32 	%r1237, [retval0];
	} // callseq 20
$L__BB0_7:
	and.b64  	%rd38, %rd105, 60;
	or.b64  	%rd39, %rd105, -3;
	sub.s64 	%rd40, %rd38, %rd39;
	add.s64 	%rd41, %rd1, %rd40;
	ld.local.u8 	%r1239, [%rd41+64];
	shr.u32 	%r1240, %r1239, 7;
	add.u64 	%rd42, %SP, 8;
	add.u64 	%rd43, %SPL, 8;
	st.local.u32 	[%rd43], %r1240;
	mov.u64 	%rd44, $str$1;
	cvta.global.u64 	%rd45, %rd44;
	{ // callseq 21, 0
	.param .b64 param0;
	st.param.b64 	[param0], %rd45;
	.param .b64 param1;
	st.param.b64 	[param1], %rd42;
	.param .b32 retval0;
	call.uni (retval0), 
	vprintf, 
	(
	param0, 
	param1
	);
	ld.param.b32 	%r1241, [retval0];
	} // callseq 21
	shr.u32 	%r1243, %r1239, 6;
	and.b32  	%r1244, %r1243, 1;
	st.local.u32 	[%rd43], %r1244;
	{ // callseq 22, 0
	.param .b64 param0;
	st.param.b64 	[param0], %rd45;
	.param .b64 param1;
	st.param.b64 	[param1], %rd42;
	.param .b32 retval0;
	call.uni (retval0), 
	vprintf, 
	(
	param0, 
	param1
	);
	ld.param.b32 	%r1245, [retval0];
	} // callseq 22
	shr.u32 	%r1247, %r1239, 5;
	and.b32  	%r1248, %r1247, 1;
	st.local.u32 	[%rd43], %r1248;
	{ // callseq 23, 0
	.param .b64 param0;
	st.param.b64 	[param0], %rd45;
	.param .b64 param1;
	st.param.b64 	[param1], %rd42;
	.param .b32 retval0;
	call.uni (retval0), 
	vprintf, 
	(
	param0, 
	param1
	);
	ld.param.b32 	%r1249, [retval0];
	} // callseq 23
	shr.u32 	%r1251, %r1239, 4;
	and.b32  	%r1252, %r1251, 1;
	st.local.u32 	[%rd43], %r1252;
	{ // callseq 24, 0
	.param .b64 param0;
	st.param.b64 	[param0], %rd45;
	.param .b64 param1;
	st.param.b64 	[param1], %rd42;
	.param .b32 retval0;
	call.uni (retval0), 
	vprintf, 
	(
	param0, 
	param1
	);
	ld.param.b32 	%r1253, [retval0];
	} // callseq 24
	shr.u32 	%r1255, %r1239, 3;
	and.b32  	%r1256, %r1255, 1;
	st.local.u32 	[%rd43], %r1256;
	{ // callseq 25, 0
	.param .b64 param0;
	st.param.b64 	[param0], %rd45;
	.param .b64 param1;
	st.param.b64 	[param1], %rd42;
	.param .b32 retval0;
	call.uni (retval0), 
	vprintf, 
	(
	param0, 
	param1
	);
	ld.param.b32 	%r1257, [retval0];
	} // callseq 25
	shr.u32 	%r1259, %r1239, 2;
	and.b32  	%r1260, %r1259, 1;
	st.local.u32 	[%rd43], %r1260;
	{ // callseq 26, 0
	.param .b64 param0;
	st.param.b64 	[param0], %rd45;
	.param .b64 param1;
	st.param.b64 	[param1], %rd42;
	.param .b32 retval0;
	call.uni (retval0), 
	vprintf, 
	(
	param0, 
	param1
	);
	ld.param.b32 	%r1261, [retval0];
	} // callseq 26
	shr.u32 	%r1263, %r1239, 1;
	and.b32  	%r1264, %r1263, 1;
	st.local.u32 	[%rd43], %r1264;
	{ // callseq 27, 0
	.param .b64 param0;
	st.param.b64 	[param0], %rd45;
	.param .b64 param1;
	st.param.b64 	[param1], %rd42;
	.param .b32 retval0;
	call.uni (retval0), 
	vprintf, 
	(
	param0, 
	param1
	);
	ld.param.b32 	%r1265, [retval0];
	} // callseq 27
	and.b32  	%r1267, %r1239, 1;
	st.local.u32 	[%rd43], %r1267;
	{ // callseq 28, 0
	.param .b64 param0;
	st.param.b64 	[param0], %rd45;
	.param .b64 param1;
	st.param.b64 	[param1], %rd42;
	.param .b32 retval0;
	call.uni (retval0), 
	vprintf, 
	(
	param0, 
	param1
	);
	ld.param.b32 	%r1268, [retval0];
	} // callseq 28
	mov.u64 	%rd46, $str$2;
	cvta.global.u64 	%rd47, %rd46;
	{ // callseq 29, 0
	.param .b64 param0;
	st.param.b64 	[param0], %rd47;
	.param .b64 param1;
	st.param.b64 	[param1], 0;
	.param .b32 retval0;
	call.uni (retval0), 
	vprintf, 
	(
	param0, 
	param1
	);
	ld.param.b32 	%r1270, [retval0];
	} // callseq 29
	add.s64 	%rd48, %rd105, 1;
	not.b64 	%rd49, %rd48;
	and.b64  	%rd50, %rd48, 60;
	and.b64  	%rd51, %rd49, 2;
	or.b64  	%rd52, %rd50, %rd51;
	add.s64 	%rd53, %rd1, %rd52;
	ld.local.u8 	%r1272, [%rd53+64];
	shr.u32 	%r1273, %r1272, 7;
	st.local.u32 	[%rd43], %r1273;
	{ // callseq 30, 0
	.param .b64 param0;
	st.param.b64 	[param0], %rd45;
	.param .b64 param1;
	st.param.b64 	[param1], %rd42;
	.param .b32 retval0;
	call.uni (retval0), 
	vprintf, 
	(
	param0, 
	param1
	);
	ld.param.b32 	%r1274, [retval0];
	} // callseq 30
	shr.u32 	%r1276, %r1272, 6;
	and.b32  	%r1277, %r1276, 1;
	st.local.u32 	[%rd43], %r1277;
	{ // callseq 31, 0
	.param .b64 param0;
	st.param.b64 	[param0], %rd45;
	.param .b64 param1;
	st.param.b64 	[param1], %rd42;
	.param .b32 retval0;
	call.uni (retval0), 
	vprintf, 
	(
	param0, 
	param1
	);
	ld.param.b32 	%r1278, [retval0];
	} // callseq 31
	shr.u32 	%r1280, %r1272, 5;
	and.b32  	%r1281, %r1280, 1;
	st.local.u32 	[%rd43], %r1281;
	{ // callseq 32, 0
	.param .b64 param0;
	st.param.b64 	[param0], %rd45;
	.param .b64 param1;
	st.param.b64 	[param1], %rd42;
	.param .b32 retval0;
	call.uni (retval0), 
	vprintf, 
	(
	param0, 
	param1
	);
	ld.param.b32 	%r1282, [retval0];
	} // callseq 32
	shr.u32 	%r1284, %r1272, 4;
	and.b32  	%r1285, %r1284, 1;
	st.local.u32 	[%rd43], %r1285;
	{ // callseq 33, 0
	.param .b64 param0;
	st.param.b64 	[param0], %rd45;
	.param .b64 param1;
	st.param.b64 	[param1], %rd42;
	.param .b32 retval0;
	call.uni (retval0), 
	vprintf, 
	(
	param0, 
	param1
	);
	ld.param.b32 	%r1286, [retval0];
	} // callseq 33
	shr.u32 	%r1288, %r1272, 3;
	and.b32  	%r1289, %r1288, 1;
	st.local.u32 	[%rd43], %r1289;
	{ // callseq 34, 0
	.param .b64 param0;
	st.param.b64 	[param0], %rd45;
	.param .b64 param1;
	st.param.b64 	[param1], %rd42;
	.param .b32 retval0;
	call.uni (retval0), 
	vprintf, 
	(
	param0, 
	param1
	);
	ld.param.b32 	%r1290, [retval0];
	} // callseq 34
	shr.u32 	%r1292, %r1272, 2;
	and.b32  	%r1293, %r1292, 1;
	st.local.u32 	[%rd43], %r1293;
	{ // callseq 35, 0
	.param .b64 param0;
	st.param.b64 	[param0], %rd45;
	.param .b64 param1;
	st.param.b64 	[param1], %rd42;
	.param .b32 retval0;
	call.uni (retval0), 
	vprintf, 
	(
	param0, 
	param1
	);
	ld.param.b32 	%r1294, [retval0];
	} // callseq 35
	shr.u32 	%r1296, %r1272, 1;
	and.b32  	%r1297, %r1296, 1;
	st.local.u32 	[%rd43], %r1297;
	{ // callseq 36, 0
	.param .b64 param0;
	st.param.b64 	[param0], %rd45;
	.param .b64 param1;
	st.param.b64 	[param1], %rd42;
	.param .b32 retval0;
	call.uni (retval0), 
	vprintf, 
	(
	param0, 
	param1
	);
	ld.param.b32 	%r1298, [retval0];
	} // callseq 36
	and.b32  	%r1300, %r1272, 1;
	st.local.u32 	[%rd43], %r1300;
	{ // callseq 37, 0
	.param .b64 param0;
	st.param.b64 	[param0], %rd45;
	.param .b64 param1;
	st.param.b64 	[param1], %rd42;
	.param .b32 retval0;
	call.uni (retval0), 
	vprintf, 
	(
	param0, 
	param1
	);
	ld.param.b32 	%r1301, [retval0];
	} // callseq 37
	{ // callseq 38, 0
	.param .b64 param0;
	st.param.b64 	[param0], %rd47;
	.param .b64 param1;
	st.param.b64 	[param1], 0;
	.param .b32 retval0;
	call.uni (retval0), 
	vprintf, 
	(
	param0, 
	param1
	);
	ld.param.b32 	%r1303, [retval0];
	} // callseq 38
	add.s64 	%rd105, %rd105, 2;
	setp.ne.s64 	%p4, %rd105, 64;
	@%p4 bra 	$L__BB0_5;
	mov.u64 	%rd55, $str;
	cvta.global.u64 	%rd56, %rd55;
	{ // callseq 39, 0
	.param .b64 param0;
	st.param.b64 	[param0], %rd56;
	.param .b64 param1;
	st.param.b64 	[param1], 0;
	.param .b32 retval0;
	call.uni (retval0), 
	vprintf, 
	(
	param0, 
	param1
	);
	ld.param.b32 	%r1305, [retval0];
	} // callseq 39
	mov.b64 	%rd106, 0;
$L__BB0_9:
	and.b64  	%rd57, %rd106, 2;
	setp.ne.s64 	%p5, %rd57, 0;
	@%p5 bra 	$L__BB0_11;
	mov.u64 	%rd58, $str;
	cvta.global.u64 	%rd59, %rd58;
	{ // callseq 40, 0
	.param .b64 param0;
	st.param.b64 	[param0], %rd59;
	.param .b64 param1;
	st.param.b64 	[param1], 0;
	.param .b32 retval0;
	call.uni (retval0), 
	vprintf, 
	(
	param0, 
	param1
	);
	ld.param.b32 	%r1307, [retval0];
	} // callseq 40
$L__BB0_11:
	and.b64  	%rd60, %rd106, 60;
	or.b64  	%rd61, %rd106, -3;
	sub.s64 	%rd62, %rd60, %rd61;
	add.s64 	%rd63, %rd1, %rd62;
	ld.local.u8 	%r1309, [%rd63+128];
	shr.u32 	%r1310, %r1309, 7;
	add.u64 	%rd64, %SP, 8;
	add.u64 	%rd65, %SPL, 8;
	st.local.u32 	[%rd65], %r1310;
	mov.u64 	%rd66, $str$1;
	cvta.global.u64 	%rd67, %rd66;
	{ // callseq 41, 0
	.param .b64 param0;
	st.param.b64 	[param0], %rd67;
	.param .b64 param1;
	st.param.b64 	[param1], %rd64;
	.param .b32 retval0;
	call.uni (retval0), 
	vprintf, 
	(
	param0, 
	param1
	);
	ld.param.b32 	%r1311, [retval0];
	} // callseq 41
	shr.u32 	%r1313, %r1309, 6;
	and.b32  	%r1314, %r1313, 1;
	st.local.u32 	[%rd65], %r1314;
	{ // callseq 42, 0
	.param .b64 param0;
	st.param.b64 	[param0], %rd67;
	.param .b64 param1;
	st.param.b64 	[param1], %rd64;
	.param .b32 retval0;
	call.uni (retval0), 
	vprintf, 
	(
	param0, 
	param1
	);
	ld.param.b32 	%r1315, [retval0];
	} // callseq 42
	shr.u32 	%r1317, %r1309, 5;
	and.b32  	%r1318, %r1317, 1;
	st.local.u32 	[%rd65], %r1318;
	{ // callseq 43, 0
	.param .b64 param0;
	st.param.b64 	[param0], %rd67;
	.param .b64 param1;
	st.param.b64 	[param1], %rd64;
	.param .b32 retval0;
	call.uni (retval0), 
	vprintf, 
	(
	param0, 
	param1
	);
	ld.param.b32 	%r1319, [retval0];
	} // callseq 43
	shr.u32 	%r1321, %r1309, 4;
	and.b32  	%r1322, %r1321, 1;
	st.local.u32 	[%rd65], %r1322;
	{ // callseq 44, 0
	.param .b64 param0;
	st.param.b64 	[param0], %rd67;
	.param .b64 param1;
	st.param.b64 	[param1], %rd64;
	.param .b32 retval0;
	call.uni (retval0), 
	vprintf, 
	(
	param0, 
	param1
	);
	ld.param.b32 	%r1323, [retval0];
	} // callseq 44
	shr.u32 	%r1325, %r1309, 3;
	and.b32  	%r1326, %r1325, 1;
	st.local.u32 	[%rd65], %r1326;
	{ // callseq 45, 0
	.param .b64 param0;
	st.param.b64 	[param0], %rd67;
	.param .b64 param1;
	st.param.b64 	[param1], %rd64;
	.param .b32 retval0;
	call.uni (retval0), 
	vprintf, 
	(
	param0, 
	param1
	);
	ld.param.b32 	%r1327, [retval0];
	} // callseq 45
	shr.u32 	%r1329, %r1309, 2;
	and.b32  	%r1330, %r1329, 1;
	st.local.u32 	[%rd65], %r1330;
	{ // callseq 46, 0
	.param .b64 param0;
	st.param.b64 	[param0], %rd67;
	.param .b64 param1;
	st.param.b64 	[param1], %rd64;
	.param .b32 retval0;
	call.uni (retval0), 
	vprintf, 
	(
	param0, 
	param1
	);
	ld.param.b32 	%r1331, [retval0];
	} // callseq 46
	shr.u32 	%r1333, %r1309, 1;
	and.b32  	%r1334, %r1333, 1;
	st.local.u32 	[%rd65], %r1334;
	{ // callseq 47, 0
	.param .b64 param0;
	st.param.b64 	[param0], %rd67;
	.param .b64 param1;
	st.param.b64 	[param1], %rd64;
	.param .b32 retval0;
	call.uni (retval0), 
	vprintf, 
	(
	param0, 
	param1
	);
	ld.param.b32 	%r1335, [retval0];
	} // callseq 47
	and.b32  	%r1337, %r1309, 1;
	st.local.u32 	[%rd65], %r1337;
	{ // callseq 48, 0
	.param .b64 param0;
	st.param.b64 	[param0], %rd67;
	.param .b64 param1;
	st.param.b64 	[param1], %rd64;
	.param .b32 retval0;
	call.uni (retval0), 
	vprintf, 
	(
	param0, 
	param1
	);
	ld.param.b32 	%r1338, [retval0];
	} // callseq 48
	mov.u64 	%rd68, $str$2;
	cvta.global.u64 	%rd69, %rd68;
	{ // callseq 49, 0
	.param .b64 param0;
	st.param.b64 	[param0], %rd69;
	.param .b64 param1;
	st.param.b64 	[param1], 0;
	.param .b32 retval0;
	call.uni (retval0), 
	vprintf, 
	(
	param0, 
	param1
	);
	ld.param.b32 	%r1340, [retval0];
	} // callseq 49
	add.s64 	%rd70, %rd106, 1;
	not.b64 	%rd71, %rd70;
	and.b64  	%rd72, %rd70, 60;
	and.b64  	%rd73, %rd71, 2;
	or.b64  	%rd74, %rd72, %rd73;
	add.s64 	%rd75, %rd1, %rd74;
	ld.local.u8 	%r1342, [%rd75+128];
	shr.u32 	%r1343, %r1342, 7;
	st.local.u32 	[%rd65], %r1343;
	{ // callseq 50, 0
	.param .b64 param0;
	st.param.b64 	[param0], %rd67;
	.param .b64 param1;
	st.param.b64 	[param1], %rd64;
	.param .b32 retval0;
	call.uni (retval0), 
	vprintf, 
	(
	param0, 
	param1
	);
	ld.param.b32 	%r1344, [retval0];
	} // callseq 50
	shr.u32 	%r1346, %r1342, 6;
	and.b32  	%r1347, %r1346, 1;
	st.local.u32 	[%rd65], %r1347;
	{ // callseq 51, 0
	.param .b64 param0;
	st.param.b64 	[param0], %rd67;
	.param .b64 param1;
	st.param.b64 	[param1], %rd64;
	.param .b32 retval0;
	call.uni (retval0), 
	vprintf, 
	(
	param0, 
	param1
	);
	ld.param.b32 	%r1348, [retval0];
	} // callseq 51
	shr.u32 	%r1350, %r1342, 5;
	and.b32  	%r1351, %r1350, 1;
	st.local.u32 	[%rd65], %r1351;
	{ // callseq 52, 0
	.param .b64 param0;
	st.param.b64 	[param0], %rd67;
	.param .b64 param1;
	st.param.b64 	[param1], %rd64;
	.param .b32 retval0;
	call.uni (retval0), 
	vprintf, 
	(
	param0, 
	param1
	);
	ld.param.b32 	%r1352, [retval0];
	} // callseq 52
	shr.u32 	%r1354, %r1342, 4;
	and.b32  	%r1355, %r1354, 1;
	st.local.u32 	[%rd65], %r1355;
	{ // callseq 53, 0
	.param .b64 param0;
	st.param.b64 	[param0], %rd67;
	.param .b64 param1;
	st.param.b64 	[param1], %rd64;
	.param .b32 retval0;
	call.uni (retval0), 
	vprintf, 
	(
	param0, 
	param1
	);
	ld.param.b32 	%r1356, [retval0];
	} // callseq 53
	shr.u32 	%r1358, %r1342, 3;
	and.b32  	%r1359, %r1358, 1;
	st.local.u32 	[%rd65], %r1359;
	{ // callseq 54, 0
	.param .b64 param0;
	st.param.b64 	[param0], %rd67;
	.param .b64 param1;
	st.param.b64 	[param1], %rd64;
	.param .b32 retval0;
	call.uni (retval0), 
	vprintf, 
	(
	param0, 
	param1
	);
	ld.param.b32 	%r1360, [retval0];
	} // callseq 54
	shr.u32 	%r1362, %r1342, 2;
	and.b32  	%r1363, %r1362, 1;
	st.local.u32 	[%rd65], %r1363;
	{ // callseq 55, 0
	.param .b64 param0;
	st.param.b64 	[param0], %rd67;
	.param .b64 param1;
	st.param.b64 	[param1], %rd64;
	.param .b32 retval0;
	call.uni (retval0), 
	vprintf, 
	(
	param0, 
	param1
	);
	ld.param.b32 	%r1364, [retval0];
	} // callseq 55
	shr.u32 	%r1366, %r1342, 1;
	and.b32  	%r1367, %r1366, 1;
	st.local.u32 	[%rd65], %r1367;
	{ // callseq 56, 0
	.param .b64 param0;
	st.param.b64 	[param0], %rd67;
	.param .b64 param1;
	st.param.b64 	[param1], %rd64;
	.param .b32 retval0;
	call.uni (retval0), 
	vprintf, 
	(
	param0, 
	param1
	);
	ld.param.b32 	%r1368, [retval0];
	} // callseq 56
	and.b32  	%r1370, %r1342, 1;
	st.local.u32 	[%rd65], %r1370;
	{ // callseq 57, 0
	.param .b64 param0;
	st.param.b64 	[param0], %rd67;
	.param .b64 param1;
	st.param.b64 	[param1], %rd64;
	.param .b32 retval0;
	call.uni (retval0), 
	vprintf, 
	(
	param0, 
	param1
	);
	ld.param.b32 	%r1371, [retval0];
	} // callseq 57
	{ // callseq 58, 0
	.param .b64 param0;
	st.param.b64 	[param0], %rd69;
	.param .b64 param1;
	st.param.b64 	[param1], 0;
	.param .b32 retval0;
	call.uni (retval0), 
	vprintf, 
	(
	param0, 
	param1
	);
	ld.param.b32 	%r1373, [retval0];
	} // callseq 58
	add.s64 	%rd106, %rd106, 2;
	setp.ne.s64 	%p6, %rd106, 64;
	@%p6 bra 	$L__BB0_9;
	add.u64 	%rd8, %SPL, 0;
	mov.u64 	%rd78, $str;
	cvta.global.u64 	%rd79, %rd78;
	{ // callseq 59, 0
	.param .b64 param0;
	st.param.b64 	[param0], %rd79;
	.param .b64 param1;
	st.param.b64 	[param1], 0;
	.param .b32 retval0;
	call.uni (retval0), 
	vprintf, 
	(
	param0, 
	param1
	);
	ld.param.b32 	%r1375, [retval0];
	} // callseq 59
	mov.b64 	%rd107, 0;
$L__BB0_13:
	and.b64  	%rd80, %rd107, 2;
	setp.ne.s64 	%p7, %rd80, 0;
	@%p7 bra 	$L__BB0_15;
	mov.u64 	%rd81, $str;
	cvta.global.u64 	%rd82, %rd81;
	{ // callseq 60, 0
	.param .b64 param0;
	st.param.b64 	[param0], %rd82;
	.param .b64 param1;
	st.param.b64 	[param1], 0;
	.param .b32 retval0;
	call.uni (retval0), 
	vprintf, 
	(
	param0, 
	param1
	);
	ld.param.b32 	%r1377, [retval0];
	} // callseq 60
$L__BB0_15:
	and.b64  	%rd83, %rd107, 60;
	or.b64  	%rd84, %rd107, -3;
	sub.s64 	%rd85, %rd83, %rd84;
	add.s64 	%rd86, %rd1, %rd85;
	ld.local.u8 	%r1379, [%rd86+192];
	shr.u32 	%r1380, %r1379, 7;
	st.local.u32 	[%rd8], %r1380;
	mov.u64 	%rd87, $str$1;
	cvta.global.u64 	%rd88, %rd87;
	add.u64 	%rd89, %SP, 0;
	{ // callseq 61, 0
	.param .b64 param0;
	st.param.b64 	[param0], %rd88;
	.param .b64 param1;
	st.param.b64 	[param1], %rd89;
	.param .b32 retval0;
	call.uni (retval0), 
	vprintf, 
	(
	param0, 
	param1
	);
	ld.param.b32 	%r1381, [retval0];
	} // callseq 61
	shr.u32 	%r1383, %r1379, 6;
	and.b32  	%r1384, %r1383, 1;
	st.local.u32 	[%rd8], %r1384;
	{ // callseq 62, 0
	.param .b64 param0;
	st.param.b64 	[param0], %rd88;
	.param .b64 param1;
	st.param.b64 	[param1], %rd89;
	.param .b32 retval0;
	call.uni (retval0), 
	vprintf, 
	(
	param0, 
	param1
	);
	ld.param.b32 	%r1385, [retval0];
	} // callseq 62
	shr.u32 	%r1387, %r1379, 5;
	and.b32  	%r1388, %r1387, 1;
	st.local.u32 	[%rd8], %r1388;
	{ // callseq 63, 0
	.param .b64 param0;
	st.param.b64 	[param0], %rd88;
	.param .b64 param1;
	st.param.b64 	[param1], %rd89;
	.param .b32 retval0;
	call.uni (retval0), 
	vprintf, 
	(
	param0, 
	param1
	);
	ld.param.b32 	%r1389, [retval0];
	} // callseq 63
	shr.u32 	%r1391, %r1379, 4;
	and.b32  	%r1392, %r1391, 1;
	st.local.u32 	[%rd8], %r1392;
	{ // callseq 64, 0
	.param .b64 param0;
	st.param.b64 	[param0], %rd88;
	.param .b64 param1;
	st.param.b64 	[param1], %rd89;
	.param .b32 retval0;
	call.uni (retval0), 
	vprintf, 
	(
	param0, 
	param1
	);
	ld.param.b32 	%r1393, [retval0];
	} // callseq 64
	shr.u32 	%r1395, %r1379, 3;
	and.b32  	%r1396, %r1395, 1;
	st.local.u32 	[%rd8], %r1396;
	{ // callseq 65, 0
	.param .b64 param0;
	st.param.b64 	[param0], %rd88;
	.param .b64 param1;
	st.param.b64 	[param1], %rd89;
	.param .b32 retval0;
	call.uni (retval0), 
	vprintf, 
	(
	param0, 
	param1
	);
	ld.param.b32 	%r1397, [retval0];
	} // callseq 65
	shr.u32 	%r1399, %r1379, 2;
	and.b32  	%r1400, %r1399, 1;
	st.local.u32 	[%rd8], %r1400;
	{ // callseq 66, 0
	.param .b64 param0;
	st.param.b64 	[param0], %rd88;
	.param .b64 param1;
	st.param.b64 	[param1], %rd89;
	.param .b32 retval0;
	call.uni (retval0), 
	vprintf, 
	(
	param0, 
	param1
	);
	ld.param.b32 	%r1401, [retval0];
	} // callseq 66
	shr.u32 	%r1403, %r1379, 1;
	and.b32  	%r1404, %r1403, 1;
	st.local.u32 	[%rd8], %r1404;
	{ // callseq 67, 0
	.param .b64 param0;
	st.param.b64 	[param0], %rd88;
	.param .b64 param1;
	st.param.b64 	[param1], %rd89;
	.param .b32 retval0;
	call.uni (retval0), 
	vprintf, 
	(
	param0, 
	param1
	);
	ld.param.b32 	%r1405, [retval0];
	} // callseq 67
	and.b32  	%r1407, %r1379, 1;
	st.local.u32 	[%rd8], %r1407;
	{ // callseq 68, 0
	.param .b64 param0;
	st.param.b64 	[param0], %rd88;
	.param .b64 param1;
	st.param.b64 	[param1], %rd89;
	.param .b32 retval0;
	call.uni (retval0), 
	vprintf, 
	(
	param0, 
	param1
	);
	ld.param.b32 	%r1408, [retval0];
	} // callseq 68
	mov.u64 	%rd90, $str$2;
	cvta.global.u64 	%rd91, %rd90;
	{ // callseq 69, 0
	.param .b64 param0;
	st.param.b64 	[param0], %rd91;
	.param .b64 param1;
	st.param.b64 	[param1], 0;
	.param .b32 retval0;
	call.uni (retval0), 
	vprintf, 
	(
	param0, 
	param1
	);
	ld.param.b32 	%r1410, [retval0];
	} // callseq 69
	add.s64 	%rd92, %rd107, 1;
	not.b64 	%rd93, %rd92;
	and.b64  	%rd94, %rd92, 60;
	and.b64  	%rd95, %rd93, 2;
	or.b64  	%rd96, %rd94, %rd95;
	add.s64 	%rd97, %rd1, %rd96;
	ld.local.u8 	%r1412, [%rd97+192];
	shr.u32 	%r1413, %r1412, 7;
	st.local.u32 	[%rd8], %r1413;
	{ // callseq 70, 0
	.param .b64 param0;
	st.param.b64 	[param0], %rd88;
	.param .b64 param1;
	st.param.b64 	[param1], %rd89;
	.param .b32 retval0;
	call.uni (retval0), 
	vprintf, 
	(
	param0, 
	param1
	);
	ld.param.b32 	%r1414, [retval0];
	} // callseq 70
	shr.u32 	%r1416, %r1412, 6;
	and.b32  	%r1417, %r1416, 1;
	st.local.u32 	[%rd8], %r1417;
	{ // callseq 71, 0
	.param .b64 param0;
	st.param.b64 	[param0], %rd88;
	.param .b64 param1;
	st.param.b64 	[param1], %rd89;
	.param .b32 retval0;
	call.uni (retval0), 
	vprintf, 
	(
	param0, 
	param1
	);
	ld.param.b32 	%r1418, [retval0];
	} // callseq 71
	shr.u32 	%r1420, %r1412, 5;
	and.b32  	%r1421, %r1420, 1;
	st.local.u32 	[%rd8], %r1421;
	{ // callseq 72, 0
	.param .b64 param0;
	st.param.b64 	[param0], %rd88;
	.param .b64 param1;
	st.param.b64 	[param1], %rd89;
	.param .b32 retval0;
	call.uni (retval0), 
	vprintf, 
	(
	param0, 
	param1
	);
	ld.param.b32 	%r1422, [retval0];
	} // callseq 72
	shr.u32 	%r1424, %r1412, 4;
	and.b32  	%r1425, %r1424, 1;
	st.local.u32 	[%rd8], %r1425;
	{ // callseq 73, 0
	.param .b64 param0;
	st.param.b64 	[param0], %rd88;
	.param .b64 param1;
	st.param.b64 	[param1], %rd89;
	.param .b32 retval0;
	call.uni (retval0), 
	vprintf, 
	(
	param0, 
	param1
	);
	ld.param.b32 	%r1426, [retval0];
	} // callseq 73
	shr.u32 	%r1428, %r1412, 3;
	and.b32  	%r1429, %r1428, 1;
	st.local.u32 	[%rd8], %r1429;
	{ // callseq 74, 0
	.param .b64 param0;
	st.param.b64 	[param0], %rd88;
	.param .b64 param1;
	st.param.b64 	[param1], %rd89;
	.param .b32 retval0;
	call.uni (retval0), 
	vprintf, 
	(
	param0, 
	param1
	);
	ld.param.b32 	%r1430, [retval0];
	} // callseq 74
	shr.u32 	%r1432, %r1412, 2;
	and.b32  	%r1433, %r1432, 1;
	st.local.u32 	[%rd8], %r1433;
	{ // callseq 75, 0
	.param .b64 param0;
	st.param.b64 	[param0], %rd88;
	.param .b64 param1;
	st.param.b64 	[param1], %rd89;
	.param .b32 retval0;
	call.uni (retval0), 
	vprintf, 
	(
	param0, 
	param1
	);
	ld.param.b32 	%r1434, [retval0];
	} // callseq 75
	shr.u32 	%r1436, %r1412, 1;
	and.b32  	%r1437, %r1436, 1;
	st.local.u32 	[%rd8], %r1437;
	{ // callseq 76, 0
	.param .b64 param0;
	st.param.b64 	[param0], %rd88;
	.param .b64 param1;
	st.param.b64 	[param1], %rd89;
	.param .b32 retval0;
	call.uni (retval0), 
	vprintf, 
	(
	param0, 
	param1
	);
	ld.param.b32 	%r1438, [retval0];
	} // callseq 76
	and.b32  	%r1440, %r1412, 1;
	st.local.u32 	[%rd8], %r1440;
	{ // callseq 77, 0
	.param .b64 param0;
	st.param.b64 	[param0], %rd88;
	.param .b64 param1;
	st.param.b64 	[param1], %rd89;
	.param .b32 retval0;
	call.uni (retval0), 
	vprintf, 
	(
	param0, 
	param1
	);
	ld.param.b32 	%r1441, [retval0];
	} // callseq 77
	{ // callseq 78, 0
	.param .b64 param0;
	st.param.b64 	[param0], %rd91;
	.param .b64 param1;
	st.param.b64 	[param1], 0;
	.param .b32 retval0;
	call.uni (retval0), 
	vprintf, 
	(
	param0, 
	param1
	);
	ld.param.b32 	%r1443, [retval0];
	} // callseq 78
	add.s64 	%rd107, %rd107, 2;
	setp.ne.s64 	%p8, %rd107, 64;
	@%p8 bra 	$L__BB0_13;
	mov.u64 	%rd98, $str;
	cvta.global.u64 	%rd99, %rd98;
	{ // callseq 79, 0
	.param .b64 param0;
	st.param.b64 	[param0], %rd99;
	.param .b64 param1;
	st.param.b64 	[param1], 0;
	.param .b32 retval0;
	call.uni (retval0), 
	vprintf, 
	(
	param0, 
	param1
	);
	ld.param.b32 	%r2981, [retval0];
	} // callseq 79
	mov.b32 	%r1455, 1359893119;
	mov.b32 	%r2960, 6;
	// begin inline asm
	shf.r.wrap.b32 %r1445, %r1455, %r1455, %r2960;
	// end inline asm
	mov.b32 	%r2964, 11;
	// begin inline asm
	shf.r.wrap.b32 %r1449, %r1455, %r1455, %r2964;
	// end inline asm
	xor.b32  	%r2983, %r1449, %r1445;
	mov.b32 	%r2968, 25;
	// begin inline asm
	shf.r.wrap.b32 %r1453, %r1455, %r1455, %r2968;
	// end inline asm
	xor.b32  	%r2984, %r2983, %r1453;
	mov.b32 	%r1467, 1779033703;
	mov.b32 	%r2972, 2;
	// begin inline asm
	shf.r.wrap.b32 %r1457, %r1467, %r1467, %r2972;
	// end inline asm
	mov.b32 	%r2976, 13;
	// begin inline asm
	shf.r.wrap.b32 %r1461, %r1467, %r1467, %r2976;
	// end inline asm
	xor.b32  	%r2985, %r1461, %r1457;
	mov.b32 	%r2980, 22;
	// begin inline asm
	shf.r.wrap.b32 %r1465, %r1467, %r1467, %r2980;
	// end inline asm
	xor.b32  	%r2986, %r2985, %r1465;
	add.s32 	%r2987, %r2984, %r2986;
	add.s32 	%r1479, %r2984, -1482283029;
	add.s32 	%r1491, %r2987, 1019615512;
	// begin inline asm
	shf.r.wrap.b32 %r1469, %r1479, %r1479, %r2960;
	// end inline asm
	// begin inline asm
	shf.r.wrap.b32 %r1473, %r1479, %r1479, %r2964;
	// end inline asm
	xor.b32  	%r2988, %r1473, %r1469;
	// begin inline asm
	shf.r.wrap.b32 %r1477, %r1479, %r1479, %r2968;
	// end inline asm
	xor.b32  	%r2989, %r2988, %r1477;
	and.b32  	%r2990, %r1479, 1359893119;
	sub.s32 	%r2991, 1482283028, %r2984;
	and.b32  	%r2992, %r2991, -1694144372;
	or.b32  	%r2993, %r2992, %r2990;
	add.s32 	%r2994, %r2993, %r2989;
	and.b32  	%r2995, %r1491, -781301534;
	add.s32 	%r2996, %r2994, %r2995;
	// begin inline asm
	shf.r.wrap.b32 %r1481, %r1491, %r1491, %r2972;
	// end inline asm
	// begin inline asm
	shf.r.wrap.b32 %r1485, %r1491, %r1491, %r2976;
	// end inline asm
	xor.b32  	%r2997, %r1485, %r1481;
	// begin inline asm
	shf.r.wrap.b32 %r1489, %r1491, %r1491, %r2980;
	// end inline asm
	xor.b32  	%r2998, %r2997, %r1489;
	add.s32 	%r2999, %r2996, %r2998;
	add.s32 	%r1494, %r2994, 779646756;
	add.s32 	%r1506, %r2999, 470493623;
	// begin inline asm
	shf.r.wrap.b32 %r1493, %r1494, %r1494, %r2960;
	// end inline asm
	// begin inline asm
	shf.r.wrap.b32 %r1497, %r1494, %r1494, %r2964;
	// end inline asm
	xor.b32  	%r3000, %r1497, %r1493;
	// begin inline asm
	shf.r.wrap.b32 %r1501, %r1494, %r1494, %r2968;
	// end inline asm
	xor.b32  	%r3001, %r3000, %r1501;
	and.b32  	%r3002, %r1479, %r1494;
	sub.s32 	%r3003, 1367836891, %r2994;
	and.b32  	%r3004, %r3003, 1359893119;
	or.b32  	%r3005, %r3004, %r3002;
	add.s32 	%r3006, %r3005, %r3001;
	xor.b32  	%r3007, %r1491, 1779033703;
	and.b32  	%r3008, %r3007, %r1506;
	and.b32  	%r3009, %r1491, 1779033703;
	xor.b32  	%r3010, %r3008, %r3009;
	add.s32 	%r3011, %r3006, %r3010;
	// begin inline asm
	shf.r.wrap.b32 %r1505, %r1506, %r1506, %r2972;
	// end inline asm
	// begin inline asm
	shf.r.wrap.b32 %r1509, %r1506, %r1506, %r2976;
	// end inline asm
	xor.b32  	%r3012, %r1509, %r1505;
	// begin inline asm
	shf.r.wrap.b32 %r1513, %r1506, %r1506, %r2980;
	// end inline asm
	xor.b32  	%r3013, %r3012, %r1513;
	add.s32 	%r3014, %r3011, %r3013;
	add.s32 	%r1518, %r3006, 1906337875;
	add.s32 	%r1539, %r3014, -1237796402;
	// begin inline asm
	shf.r.wrap.b32 %r1517, %r1518, %r1518, %r2960;
	// end inline asm
	// begin inline asm
	shf.r.wrap.b32 %r1521, %r1518, %r1518, %r2964;
	// end inline asm
	xor.b32  	%r3015, %r1521, %r1517;
	// begin inline asm
	shf.r.wrap.b32 %r1525, %r1518, %r1518, %r2968;
	// end inline asm
	xor.b32  	%r3016, %r3015, %r1525;
	and.b32  	%r3017, %r1494, %r1518;
	sub.s32 	%r3018, -1906337876, %r3006;
	and.b32  	%r3019, %r1479, %r3018;
	or.b32  	%r3020, %r3019, %r3017;
	add.s32 	%r3021, %r3020, %r3016;
	xor.b32  	%r3022, %r1491, %r1506;
	and.b32  	%r3023, %r3022, %r1539;
	and.b32  	%r3024, %r1491, %r1506;
	xor.b32  	%r3025, %r3023, %r3024;
	add.s32 	%r3026, %r3021, %r3025;
	// begin inline asm
	shf.r.wrap.b32 %r1529, %r1539, %r1539, %r2972;
	// end inline asm
	// begin inline asm
	shf.r.wrap.b32 %r1533, %r1539, %r1539, %r2976;
	// end inline asm
	xor.b32  	%r3027, %r1533, %r1529;
	// begin inline asm
	shf.r.wrap.b32 %r1537, %r1539, %r1539, %r2980;
	// end inline asm
	xor.b32  	%r3028, %r3027, %r1537;
	add.s32 	%r3029, %r3026, %r3028;
	add.s32 	%r1542, %r3021, 171066379;
	add.s32 	%r1563, %r3029, -1607967324;
	// begin inline asm
	shf.r.wrap.b32 %r1541, %r1542, %r1542, %r2960;
	// end inline asm
	// begin inline asm
	shf.r.wrap.b32 %r1545, %r1542, %r1542, %r2964;
	// end inline asm
	xor.b32  	%r3030, %r1545, %r1541;
	// begin inline asm
	shf.r.wrap.b32 %r1549, %r1542, %r1542, %r2968;
	// end inline asm
	xor.b32  	%r3031, %r3030, %r1549;
	and.b32  	%r3032, %r1518, %r1542;
	sub.s32 	%r3033, -171066380, %r3021;
	and.b32  	%r3034, %r1494, %r3033;
	or.b32  	%r3035, %r3034, %r3032;
	add.s32 	%r3036, %r3035, %r1479;
	add.s32 	%r3037, %r3036, %r3031;
	add.s32 	%r3038, %r3037, 961987163;
	// begin inline asm
	shf.r.wrap.b32 %r1553, %r1563, %r1563, %r2972;
	// end inline asm
	// begin inline asm
	shf.r.wrap.b32 %r1557, %r1563, %r1563, %r2976;
	// end inline asm
	xor.b32  	%r3039, %r1557, %r1553;
	// begin inline asm
	shf.r.wrap.b32 %r1561, %r1563, %r1563, %r2980;
	// end inline asm
	xor.b32  	%r3040, %r3039, %r1561;
	xor.b32  	%r3041, %r1506, %r1539;
	and.b32  	%r3042, %r3041, %r1563;
	and.b32  	%r3043, %r1506, %r1539;
	xor.b32  	%r3044, %r3042, %r3043;
	add.s32 	%r1575, %r3038, %r1491;
	add.s32 	%r3045, %r3038, %r3044;
	add.s32 	%r1587, %r3045, %r3040;
	// begin inline asm
	shf.r.wrap.b32 %r1565, %r1575, %r1575, %r2960;
	// end inline asm
	// begin inline asm
	shf.r.wrap.b32 %r1569, %r1575, %r1575, %r2964;
	// end inline asm
	xor.b32  	%r3046, %r1569, %r1565;
	// begin inline asm
	shf.r.wrap.b32 %r1573, %r1575, %r1575, %r2968;
	// end inline asm
	xor.b32  	%r3047, %r3046, %r1573;
	and.b32  	%r3048, %r1542, %r1575;
	not.b32 	%r3049, %r1575;
	and.b32  	%r3050, %r1518, %r3049;
	or.b32  	%r3051, %r3050, %r3048;
	add.s32 	%r3052, %r3051, %r1494;
	add.s32 	%r3053, %r3052, %r3047;
	add.s32 	%r3054, %r3053, 1508970993;
	// begin inline asm
	shf.r.wrap.b32 %r1577, %r1587, %r1587, %r2972;
	// end inline asm
	// begin inline asm
	shf.r.wrap.b32 %r1581, %r1587, %r1587, %r2976;
	// end inline asm
	xor.b32  	%r3055, %r1581, %r1577;
	// begin inline asm
	shf.r.wrap.b32 %r1585, %r1587, %r1587, %r2980;
	// end inline asm
	xor.b32  	%r3056, %r3055, %r1585;
	xor.b32  	%r3057, %r1539, %r1563;
	and.b32  	%r3058, %r3057, %r1587;
	and.b32  	%r3059, %r1539, %r1563;
	xor.b32  	%r3060, %r3058, %r3059;
	add.s32 	%r1599, %r3054, %r1506;
	add.s32 	%r3061, %r3054, %r3060;
	add.s32 	%r1611, %r3061, %r3056;
	// begin inline asm
	shf.r.wrap.b32 %r1589, %r1599, %r1599, %r2960;
	// end inline asm
	// begin inline asm
	shf.r.wrap.b32 %r1593, %r1599, %r1599, %r2964;
	// end inline asm
	xor.b32  	%r3062, %r1593, %r1589;
	// begin inline asm
	shf.r.wrap.b32 %r1597, %r1599, %r1599, %r2968;
	// end inline asm
	xor.b32  	%r3063, %r3062, %r1597;
	and.b32  	%r3064, %r1575, %r1599;
	not.b32 	%r3065, %r1599;
	and.b32  	%r3066, %r1542, %r3065;
	or.b32  	%r3067, %r3066, %r3064;
	add.s32 	%r3068, %r3067, %r1518;
	add.s32 	%r3069, %r3068, %r3063;
	add.s32 	%r3070, %r3069, -1841331548;
	// begin inline asm
	shf.r.wrap.b32 %r1601, %r1611, %r1611, %r2972;
	// end inline asm
	// begin inline asm
	shf.r.wrap.b32 %r1605, %r1611, %r1611, %r2976;
	// end inline asm
	xor.b32  	%r3071, %r1605, %r1601;
	// begin inline asm
	shf.r.wrap.b32 %r1609, %r1611, %r1611, %r2980;
	// end inline asm
	xor.b32  	%r3072, %r3071, %r1609;
	xor.b32  	%r3073, %r1563, %r1587;
	and.b32  	%r3074, %r3073, %r1611;
	and.b32  	%r3075, %r1563, %r1587;
	xor.b32  	%r3076, %r3074, %r3075;
	add.s32 	%r1623, %r3070, %r1539;
	add.s32 	%r3077, %r3070, %r3076;
	add.s32 	%r1635, %r3077, %r3072;
	// begin inline asm
	shf.r.wrap.b32 %r1613, %r1623, %r1623, %r2960;
	// end inline asm
	// begin inline asm
	shf.r.wrap.b32 %r1617, %r1623, %r1623, %r2964;
	// end inline asm
	xor.b32  	%r3078, %r1617, %r1613;
	// begin inline asm
	shf.r.wrap.b32 %r1621, %r1623, %r1623, %r2968;
	// end inline asm
	xor.b32  	%r3079, %r3078, %r1621;
	and.b32  	%r3080, %r1599, %r1623;
	not.b32 	%r3081, %r1623;
	and.b32  	%r3082, %r1575, %r3081;
	or.b32  	%r3083, %r3082, %r3080;
	add.s32 	%r3084, %r3083, %r1542;
	add.s32 	%r3085, %r3084, %r3079;
	add.s32 	%r3086, %r3085, -1424204075;
	// begin inline asm
	shf.r.wrap.b32 %r1625, %r1635, %r1635, %r2972;
	// end inline asm
	// begin inline asm
	shf.r.wrap.b32 %r1629, %r1635, %r1635, %r2976;
	// end inline asm
	xor.b32  	%r3087, %r1629, %r1625;
	// begin inline asm
	shf.r.wrap.b32 %r1633, %r1635, %r1635, %r2980;
	// end inline asm
	xor.b32  	%r3088, %r3087, %r1633;
	xor.b32  	%r3089, %r1587, %r1611;
	and.b32  	%r3090, %r3089, %r1635;
	and.b32  	%r3091, %r1587, %r1611;
	xor.b32  	%r3092, %r3090, %r3091;
	add.s32 	%r1647, %r3086, %r1563;
	add.s32 	%r3093, %r3086, %r3092;
	add.s32 	%r1659, %r3093, %r3088;
	// begin inline asm
	shf.r.wrap.b32 %r1637, %r1647, %r1647, %r2960;
	// end inline asm
	// begin inline asm
	shf.r.wrap.b32 %r1641, %r1647, %r1647, %r2964;
	// end inline asm
	xor.b32  	%r3094, %r1641, %r1637;
	// begin inline asm
	shf.r.wrap.b32 %r1645, %r1647, %r1647, %r2968;
	// end inline asm
	xor.b32  	%r3095, %r3094, %r1645;
	and.b32  	%r3096, %r1623, %r1647;
	not.b32 	%r3097, %r1647;
	and.b32  	%r3098, %r1599, %r3097;
	or.b32  	%r3099, %r3098, %r3096;
	add.s32 	%r3100, %r3099, %r1575;
	add.s32 	%r3101, %r3100, %r3095;
	add.s32 	%r3102, %r3101, -670586216;
	// begin inline asm
	shf.r.wrap.b32 %r1649, %r1659, %r1659, %r2972;
	// end inline asm
	// begin inline asm
	shf.r.wrap.b32 %r1653, %r1659, %r1659, %r2976;
	// end inline asm
	xor.b32  	%r3103, %r1653, %r1649;
	// begin inline asm
	shf.r.wrap.b32 %r1657, %r1659, %r1659, %r2980;
	// end inline asm
	xor.b32  	%r3104, %r3103, %r1657;
	xor.b32  	%r3105, %r1611, %r1635;
	and.b32  	%r3106, %r3105, %r1659;
	and.b32  	%r3107, %r1611, %r1635;
	xor.b32  	%r3108, %r3106, %r3107;
	add.s32 	%r1671, %r3102, %r1587;
	add.s32 	%r3109, %r3102, %r3108;
	add.s32 	%r1683, %r3109, %r3104;
	// begin inline asm
	shf.r.wrap.b32 %r1661, %r1671, %r1671, %r2960;
	// end inline asm
	// begin inline asm
	shf.r.wrap.b32 %r1665, %r1671, %r1671, %r2964;
	// end inline asm
	xor.b32  	%r3110, %r1665, %r1661;
	// begin inline asm
	shf.r.wrap.b32 %r1669, %r1671, %r1671, %r2968;
	// end inline asm
	xor.b32  	%r3111, %r3110, %r1669;
	and.b32  	%r3112, %r1647, %r1671;
	not.b32 	%r3113, %r1671;
	and.b32  	%r3114, %r1623, %r3113;
	or.b32  	%r3115, %r3114, %r3112;
	add.s32 	%r3116, %r3115, %r1599;
	add.s32 	%r3117, %r3116, %r3111;
	add.s32 	%r3118, %r3117, 310598401;
	// begin inline asm
	shf.r.wrap.b32 %r1673, %r1683, %r1683, %r2972;
	// end inline asm
	// begin inline asm
	shf.r.wrap.b32 %r1677, %r1683, %r1683, %r2976;
	// end inline asm
	xor.b32  	%r3119, %r1677, %r1673;
	// begin inline asm
	shf.r.wrap.b32 %r1681, %r1683, %r1683, %r2980;
	// end inline asm
	xor.b32  	%r3120, %r3119, %r1681;
	xor.b32  	%r3121, %r1635, %r1659;
	and.b32  	%r3122, %r3121, %r1683;
	and.b32  	%r3123, %r1635, %r1659;
	xor.b32  	%r3124, %r3122, %r3123;
	add.s32 	%r1695, %r3118, %r1611;
	add.s32 	%r3125, %r3118, %r3124;
	add.s32 	%r1707, %r3125, %r3120;
	// begin inline asm
	shf.r.wrap.b32 %r1685, %r1695, %r1695, %r2960;
	// end inline asm
	// begin inline asm
	shf.r.wrap.b32 %r1689, %r1695, %r1695, %r2964;
	// end inline asm
	xor.b32  	%r3126, %r1689, %r1685;
	// begin inline asm
	shf.r.wrap.b32 %r1693, %r1695, %r1695, %r2968;
	// end inline asm
	xor.b32  	%r3127, %r3126, %r1693;
	and.b32  	%r3128, %r1671, %r1695;
	not.b32 	%r3129, %r1695;
	and.b32  	%r3130, %r1647, %r3129;
	or.b32  	%r3131, %r3130, %r3128;
	add.s32 	%r3132, %r3131, %r1623;
	add.s32 	%r3133, %r3132, %r3127;
	add.s32 	%r3134, %r3133, 607225278;
	// begin inline asm
	shf.r.wrap.b32 %r1697, %r1707, %r1707, %r2972;
	// end inline asm
	// begin inline asm
	shf.r.wrap.b32 %r1701, %r1707, %r1707, %r2976;
	// end inline asm
	xor.b32  	%r3135, %r1701, %r1697;
	// begin inline asm
	shf.r.wrap.b32 %r1705, %r1707, %r1707, %r2980;
	// end inline asm
	xor.b32  	%r3136, %r3135, %r1705;
	xor.b32  	%r3137, %r1659, %r1683;
	and.b32  	%r3138, %r3137, %r1707;
	and.b32  	%r3139, %r1659, %r1683;
	xor.b32  	%r3140, %r3138, %r3139;
	add.s32 	%r1719, %r3134, %r1635;
	add.s32 	%r3141, %r3134, %r3140;
	add.s32 	%r1731, %r3141, %r3136;
	// begin inline asm
	shf.r.wrap.b32 %r1709, %r1719, %r1719, %r2960;
	// end inline asm
	// begin inline asm
	shf.r.wrap.b32 %r1713, %r1719, %r1719, %r2964;
	// end inline asm
	xor.b32  	%r3142, %r1713, %r1709;
	// begin inline asm
	shf.r.wrap.b32 %r1717, %r1719, %r1719, %r2968;
	// end inline asm
	xor.b32  	%r3143, %r3142, %r1717;
	and.b32  	%r3144, %r1695, %r1719;
	not.b32 	%r3145, %r1719;
	and.b32  	%r3146, %r1671, %r3145;
	or.b32  	%r3147, %r3146, %r3144;
	add.s32 	%r3148, %r3147, %r1647;
	add.s32 	%r3149, %r3148, %r3143;
	add.s32 	%r3150, %r3149, 1426881987;
	// begin inline asm
	shf.r.wrap.b32 %r1721, %r1731, %r1731, %r2972;
	// end inline asm
	// begin inline asm
	shf.r.wrap.b32 %r1725, %r1731, %r1731, %r2976;
	// end inline asm
	xor.b32  	%r3151, %r1725, %r1721;
	// begin inline asm
	shf.r.wrap.b32 %r1729, %r1731, %r1731, %r2980;
	// end inline asm
	xor.b32  	%r3152, %r3151, %r1729;
	xor.b32  	%r3153, %r1683, %r1707;
	and.b32  	%r3154, %r3153, %r1731;
	and.b32  	%r3155, %r1683, %r1707;
	xor.b32  	%r3156, %r3154, %r3155;
	add.s32 	%r1743, %r3150, %r1659;
	add.s32 	%r3157, %r3150, %r3156;
	add.s32 	%r1755, %r3157, %r3152;
	// begin inline asm
	shf.r.wrap.b32 %r1733, %r1743, %r1743, %r2960;
	// end inline asm
	// begin inline asm
	shf.r.wrap.b32 %r1737, %r1743, %r1743, %r2964;
	// end inline asm
	xor.b32  	%r3158, %r1737, %r1733;
	// begin inline asm
	shf.r.wrap.b32 %r1741, %r1743, %r1743, %r2968;
	// end inline asm
	xor.b32  	%r3159, %r3158, %r1741;
	and.b32  	%r3160, %r1719, %r1743;
	not.b32 	%r3161, %r1743;
	and.b32  	%r3162, %r1695, %r3161;
	or.b32  	%r3163, %r3162, %r3160;
	add.s32 	%r3164, %r3163, %r1671;
	add.s32 	%r3165, %r3164, %r3159;
	add.s32 	%r3166, %r3165, 1925078388;
	// begin inline asm
	shf.r.wrap.b32 %r1745, %r1755, %r1755, %r2972;
	// end inline asm
	// begin inline asm
	shf.r.wrap.b32 %r1749, %r1755, %r1755, %r2976;
	// end inline asm
	xor.b32  	%r3167, %r1749, %r1745;
	// begin inline asm
	shf.r.wrap.b32 %r1753, %r1755, %r1755, %r2980;
	// end inline asm
	xor.b32  	%r3168, %r3167, %r1753;
	xor.b32  	%r3169, %r1707, %r1731;
	and.b32  	%r3170, %r3169, %r1755;
	and.b32  	%r3171, %r1707, %r1731;
	xor.b32  	%r3172, %r3170, %r3171;
	add.s32 	%r1767, %r3166, %r1683;
	add.s32 	%r3173, %r3166, %r3172;
	add.s32 	%r1779, %r3173, %r3168;
	// begin inline asm
	shf.r.wrap.b32 %r1757, %r1767, %r1767, %r2960;
	// end inline asm
	// begin inline asm
	shf.r.wrap.b32 %r1761, %r1767, %r1767, %r2964;
	// end inline asm
	xor.b32  	%r3174, %r1761, %r1757;
	// begin inline asm
	shf.r.wrap.b32 %r1765, %r1767, %r1767, %r2968;
	// end inline asm
	xor.b32  	%r3175, %r3174, %r1765;
	and.b32  	%r3176, %r1743, %r1767;
	not.b32 	%r3177, %r1767;
	and.b32  	%r3178, %r1719, %r3177;
	or.b32  	%r3179, %r3178, %r3176;
	add.s32 	%r3180, %r3179, %r1695;
	add.s32 	%r3181, %r3180, %r3175;
	add.s32 	%r3182, %r3181, -2132889090;
	// begin inline asm
	shf.r.wrap.b32 %r1769, %r1779, %r1779, %r2972;
	// end inline asm
	// begin inline asm
	shf.r.wrap.b32 %r1773, %r1779, %r1779, %r2976;
	// end inline asm
	xor.b32  	%r3183, %r1773, %r1769;
	// begin inline asm
	shf.r.wrap.b32 %r1777, %r1779, %r1779, %r2980;
	// end inline asm
	xor.b32  	%r3184, %r3183, %r1777;
	xor.b32  	%r3185, %r1731, %r1755;
	and.b32  	%r3186, %r3185, %r1779;
	and.b32  	%r3187, %r1731, %r1755;
	xor.b32  	%r3188, %r3186, %r3187;
	add.s32 	%r1791, %r3182, %r1707;
	add.s32 	%r3189, %r3182, %r3188;
	add.s32 	%r1803, %r3189, %r3184;
	// begin inline asm
	shf.r.wrap.b32 %r1781, %r1791, %r1791, %r2960;
	// end inline asm
	// begin inline asm
	shf.r.wrap.b32 %r1785, %r1791, %r1791, %r2964;
	// end inline asm
	xor.b32  	%r3190, %r1785, %r1781;
	// begin inline asm
	shf.r.wrap.b32 %r1789, %r1791, %r1791, %r2968;
	// end inline asm
	xor.b32  	%r3191, %r3190, %r1789;
	and.b32  	%r3192, %r1767, %r1791;
	not.b32 	%r3193, %r1791;
	and.b32  	%r3194, %r1743, %r3193;
	or.b32  	%r3195, %r3194, %r3192;
	add.s32 	%r3196, %r3195, %r1719;
	add.s32 	%r3197, %r3196, %r3191;
	add.s32 	%r3198, %r3197, -1680079193;
	// begin inline asm
	shf.r.wrap.b32 %r1793, %r1803, %r1803, %r2972;
	// end inline asm
	// begin inline asm
	shf.r.wrap.b32 %r1797, %r1803, %r1803, %r2976;
	// end inline asm
	xor.b32  	%r3199, %r1797, %r1793;
	// begin inline asm
	shf.r.wrap.b32 %r1801, %r1803, %r1803, %r2980;
	// end inline asm
	xor.b32  	%r3200, %r3199, %r1801;
	xor.b32  	%r3201, %r1755, %r1779;
	and.b32  	%r3202, %r3201, %r1803;
	and.b32  	%r3203, %r1755, %r1779;
	xor.b32  	%r3204, %r3202, %r3203;
	add.s32 	%r1815, %r3198, %r1731;
	add.s32 	%r3205, %r3198, %r3204;
	add.s32 	%r1827, %r3205, %r3200;
	// begin inline asm
	shf.r.wrap.b32 %r1805, %r1815, %r1815, %r2960;
	// end inline asm
	// begin inline asm
	shf.r.wrap.b32 %r1809, %r1815, %r1815, %r2964;
	// end inline asm
	xor.b32  	%r3206, %r1809, %r1805;
	// begin inline asm
	shf.r.wrap.b32 %r1813, %r1815, %r1815, %r2968;
	// end inline asm
	xor.b32  	%r3207, %r3206, %r1813;
	and.b32  	%r3208, %r1791, %r1815;
	not.b32 	%r3209, %r1815;
	and.b32  	%r3210, %r1767, %r3209;
	or.b32  	%r3211, %r3210, %r3208;
	add.s32 	%r3212, %r3211, %r1743;
	add.s32 	%r3213, %r3212, %r3207;
	add.s32 	%r3214, %r3213, %r2;
	add.s32 	%r3215, %r3214, -1046744716;
	// begin inline asm
	shf.r.wrap.b32 %r1817, %r1827, %r1827, %r2972;
	// end inline asm
	// begin inline asm
	shf.r.wrap.b32 %r1821, %r1827, %r1827, %r2976;
	// end inline asm
	xor.b32  	%r3216, %r1821, %r1817;
	// begin inline asm
	shf.r.wrap.b32 %r1825, %r1827, %r1827, %r2980;
	// end inline asm
	xor.b32  	%r3217, %r3216, %r1825;
	xor.b32  	%r3218, %r1779, %r1803;
	and.b32  	%r3219, %r3218, %r1827;
	and.b32  	%r3220, %r1779, %r1803;
	xor.b32  	%r3221, %r3219, %r3220;
	add.s32 	%r1839, %r3215, %r1755;
	add.s32 	%r3222, %r3215, %r3221;
	add.s32 	%r1851, %r3222, %r3217;
	// begin inline asm
	shf.r.wrap.b32 %r1829, %r1839, %r1839, %r2960;
	// end inline asm
	// begin inline asm
	shf.r.wrap.b32 %r1833, %r1839, %r1839, %r2964;
	// end inline asm
	xor.b32  	%r3223, %r1833, %r1829;
	// begin inline asm
	shf.r.wrap.b32 %r1837, %r1839, %r1839, %r2968;
	// end inline asm
	xor.b32  	%r3224, %r3223, %r1837;
	and.b32  	%r3225, %r1815, %r1839;
	not.b32 	%r3226, %r1839;
	and.b32  	%r3227, %r1791, %r3226;
	or.b32  	%r3228, %r3227, %r3225;
	add.s32 	%r3229, %r3228, %r1767;
	add.s32 	%r3230, %r3229, %r3224;
	add.s32 	%r3231, %r3230, %r1;
	add.s32 	%r3232, %r3231, -459576895;
	// begin inline asm
	shf.r.wrap.b32 %r1841, %r1851, %r1851, %r2972;
	// end inline asm
	// begin inline asm
	shf.r.wrap.b32 %r1845, %r1851, %r1851, %r2976;
	// end inline asm
	xor.b32  	%r3233, %r1845, %r1841;
	// begin inline asm
	shf.r.wrap.b32 %r1849, %r1851, %r1851, %r2980;
	// end inline asm
	xor.b32  	%r3234, %r3233, %r1849;
	xor.b32  	%r3235, %r1803, %r1827;
	and.b32  	%r3236, %r3235, %r1851;
	and.b32  	%r3237, %r1803, %r1827;
	xor.b32  	%r3238, %r3236, %r3237;
	add.s32 	%r1863, %r3232, %r1779;
	add.s32 	%r3239, %r3232, %r3238;
	add.s32 	%r1875, %r3239, %r3234;
	// begin inline asm
	shf.r.wrap.b32 %r1853, %r1863, %r1863, %r2960;
	// end inline asm
	// begin inline asm
	shf.r.wrap.b32 %r1857, %r1863, %r1863, %r2964;
	// end inline asm
	xor.b32  	%r3240, %r1857, %r1853;
	// begin inline asm
	shf.r.wrap.b32 %r1861, %r1863, %r1863, %r2968;
	// end inline asm
	xor.b32  	%r3241, %r3240, %r1861;
	and.b32  	%r3242, %r1839, %r1863;
	not.b32 	%r3243, %r1863;
	and.b32  	%r3244, %r1815, %r3243;
	or.b32  	%r3245, %r3244, %r3242;
	add.s32 	%r3246, %r3245, %r1791;
	add.s32 	%r3247, %r3246, %r3241;
	add.s32 	%r3248, %r3247, %r3;
	add.s32 	%r3249, %r3248, -272742522;
	// begin inline asm
	shf.r.wrap.b32 %r1865, %r1875, %r1875, %r2972;
	// end inline asm
	// begin inline asm
	shf.r.wrap.b32 %r1869, %r1875, %r1875, %r2976;
	// end inline asm
	xor.b32  	%r3250, %r1869, %r1865;
	// begin inline asm
	shf.r.wrap.b32 %r1873, %r1875, %r1875, %r2980;
	// end inline asm
	xor.b32  	%r3251, %r3250, %r1873;
	xor.b32  	%r3252, %r1827, %r1851;
	and.b32  	%r3253, %r3252, %r1875;
	and.b32  	%r3254, %r1827, %r1851;
	xor.b32  	%r3255, %r3253, %r3254;
	add.s32 	%r1887, %r3249, %r1803;
	add.s32 	%r3256, %r3249, %r3255;
	add.s32 	%r1899, %r3256, %r3251;
	// begin inline asm
	shf.r.wrap.b32 %r1877, %r1887, %r1887, %r2960;
	// end inline asm
	// begin inline asm
	shf.r.wrap.b32 %r1881, %r1887, %r1887, %r2964;
	// end inline asm
	xor.b32  	%r3257, %r1881, %r1877;
	// begin inline asm
	shf.r.wrap.b32 %r1885, %r1887, %r1887, %r2968;
	// end inline asm
	xor.b32  	%r3258, %r3257, %r1885;
	and.b32  	%r3259, %r1863, %r1887;
	not.b32 	%r3260, %r1887;
	and.b32  	%r3261, %r1839, %r3260;
	or.b32  	%r3262, %r3261, %r3259;
	add.s32 	%r3263, %r3262, %r1815;
	add.s32 	%r3264, %r3263, %r3258;
	add.s32 	%r3265, %r3264, %r4;
	add.s32 	%r3266, %r3265, 264347078;
	// begin inline asm
	shf.r.wrap.b32 %r1889, %r1899, %r1899, %r2972;
	// end inline asm
	// begin inline asm
	shf.r.wrap.b32 %r1893, %r1899, %r1899, %r2976;
	// end inline asm
	xor.b32  	%r3267, %r1893, %r1889;
	// begin inline asm
	shf.r.wrap.b32 %r1897, %r1899, %r1899, %r2980;
	// end inline asm
	xor.b32  	%r3268, %r3267, %r1897;
	xor.b32  	%r3269, %r1851, %r1875;
	and.b32  	%r3270, %r3269, %r1899;
	and.b32  	%r3271, %r1851, %r1875;
	xor.b32  	%r3272, %r3270, %r3271;
	add.s32 	%r1911, %r3266, %r1827;
	add.s32 	%r3273, %r3266, %r3272;
	add.s32 	%r1923, %r3273, %r3268;
	// begin inline asm
	shf.r.wrap.b32 %r1901, %r1911, %r1911, %r2960;
	// end inline asm
	// begin inline asm
	shf.r.wrap.b32 %r1905, %r1911, %r1911, %r2964;
	// end inline asm
	xor.b32  	%r3274, %r1905, %r1901;
	// begin inline asm
	shf.r.wrap.b32 %r1909, %r1911, %r1911, %r2968;
	// end inline asm
	xor.b32  	%r3275, %r3274, %r1909;
	and.b32  	%r3276, %r1887, %r1911;
	not.b32 	%r3277, %r1911;
	and.b32  	%r3278, %r1863, %r3277;
	or.b32  	%r3279, %r3278, %r3276;
	add.s32 	%r3280, %r3279, %r1839;
	add.s32 	%r3281, %r3280, %r3275;
	add.s32 	%r3282, %r3281, %r5;
	add.s32 	%r3283, %r3282, 604807628;
	// begin inline asm
	shf.r.wrap.b32 %r1913, %r1923, %r1923, %r2972;
	// end inline asm
	// begin inline asm
	shf.r.wrap.b32 %r1917, %r1923, %r1923, %r2976;
	// end inline asm
	xor.b32  	%r3284, %r1917, %r1913;
	// begin inline asm
	shf.r.wrap.b32 %r1921, %r1923, %r1923, %r2980;
	// end inline asm
	xor.b32  	%r3285, %r3284, %r1921;
	xor.b32  	%r3286, %r1875, %r1899;
	and.b32  	%r3287, %r3286, %r1923;
	and.b32  	%r3288, %r1875, %r1899;
	xor.b32  	%r3289, %r3287, %r3288;
	add.s32 	%r1935, %r3283, %r1851;
	add.s32 	%r3290, %r3283, %r3289;
	add.s32 	%r1947, %r3290, %r3285;
	// begin inline asm
	shf.r.wrap.b32 %r1925, %r1935, %r1935, %r2960;
	// end inline asm
	// begin inline asm
	shf.r.wrap.b32 %r1929, %r1935, %r1935, %r2964;
	// end inline asm
	xor.b32  	%r3291, %r1929, %r1925;
	// begin inline asm
	shf.r.wrap.b32 %r1933, %r1935, %r1935, %r2968;
	// end inline asm
	xor.b32  	%r3292, %r3291, %r1933;
	and.b32  	%r3293, %r1911, %r1935;
	not.b32 	%r3294, %r1935;
	and.b32  	%r3295, %r1887, %r3294;
	or.b32  	%r3296, %r3295, %r3293;
	add.s32 	%r3297, %r3296, %r1863;
	add.s32 	%r3298, %r3297, %r3292;
	add.s32 	%r3299, %r3298, %r368;
	add.s32 	%r3300, %r3299, 770255983;
	// begin inline asm
	shf.r.wrap.b32 %r1937, %r1947, %r1947, %r2972;
	// end inline asm
	// begin inline asm
	shf.r.wrap.b32 %r1941, %r1947, %r1947, %r2976;
	// end inline asm
	xor.b32  	%r3301, %r1941, %r1937;
	// begin inline asm
	shf.r.wrap.b32 %r1945, %r1947, %r1947, %r2980;
	// end inline asm
	xor.b32  	%r3302, %r3301, %r1945;
	xor.b32  	%r3303, %r1899, %r1923;
	and.b32  	%r3304, %r3303, %r1947;
	and.b32  	%r3305, %r1899, %r1923;
	xor.b32  	%r3306, %r3304, %r3305;
	add.s32 	%r1959, %r3300, %r1875;
	add.s32 	%r3307, %r3300, %r3306;
	add.s32 	%r1971, %r3307, %r3302;
	// begin inline asm
	shf.r.wrap.b32 %r1949, %r1959, %r1959, %r2960;
	// end inline asm
	// begin inline asm
	shf.r.wrap.b32 %r1953, %r1959, %r1959, %r2964;
	// end inline asm
	xor.b32  	%r3308, %r1953, %r1949;
	// begin inline asm
	shf.r.wrap.b32 %r1957, %r1959, %r1959, %r2968;
	// end inline asm
	xor.b32  	%r3309, %r3308, %r1957;
	and.b32  	%r3310, %r1935, %r1959;
	not.b32 	%r3311, %r1959;
	and.b32  	%r3312, %r1911, %r3311;
	or.b32  	%r3313, %r3312, %r3310;
	add.s32 	%r3314, %r3313, %r1887;
	add.s32 	%r3315, %r3314, %r3309;
	add.s32 	%r3316, %r3315, %r384;
	add.s32 	%r3317, %r3316, 1249150122;
	// begin inline asm
	shf.r.wrap.b32 %r1961, %r1971, %r1971, %r2972;
	// end inline asm
	// begin inline asm
	shf.r.wrap.b32 %r1965, %r1971, %r1971, %r2976;
	// end inline asm
	xor.b32  	%r3318, %r1965, %r1961;
	// begin inline asm
	shf.r.wrap.b32 %r1969, %r1971, %r1971, %r2980;
	// end inline asm
	xor.b32  	%r3319, %r3318, %r1969;
	xor.b32  	%r3320, %r1923, %r1947;
	and.b32  	%r3321, %r3320, %r1971;
	and.b32  	%r3322, %r1923, %r1947;
	xor.b32  	%r3323, %r3321, %r3322;
	add.s32 	%r1983, %r3317, %r1899;
	add.s32 	%r3324, %r3317, %r3323;
	add.s32 	%r1995, %r3324, %r3319;
	// begin inline asm
	shf.r.wrap.b32 %r1973, %r1983, %r1983, %r2960;
	// end inline asm
	// begin inline asm
	shf.r.wrap.b32 %r1977, %r1983, %r1983, %r2964;
	// end inline asm
	xor.b32  	%r3325, %r1977, %r1973;
	// begin inline asm
	shf.r.wrap.b32 %r1981, %r1983, %r1983, %r2968;
	// end inline asm
	xor.b32  	%r3326, %r3325, %r1981;
	and.b32  	%r3327, %r1959, %r1983;
	not.b32 	%r3328, %r1983;
	and.b32  	%r3329, %r1935, %r3328;
	or.b32  	%r3330, %r3329, %r3327;
	add.s32 	%r3331, %r3330, %r1911;
	add.s32 	%r3332, %r3331, %r3326;
	add.s32 	%r3333, %r3332, %r400;
	add.s32 	%r3334, %r3333, 1555081692;
	// begin inline asm
	shf.r.wrap.b32 %r1985, %r1995, %r1995, %r2972;
	// end inline asm
	// begin inline asm
	shf.r.wrap.b32 %r1989, %r1995, %r1995, %r2976;
	// end inline asm
	xor.b32  	%r3335, %r1989, %r1985;
	// begin inline asm
	shf.r.wrap.b32 %r1993, %r1995, %r1995, %r2980;
	// end inline asm
	xor.b32  	%r3336, %r3335, %r1993;
	xor.b32  	%r3337, %r1947, %r1971;
	and.b32  	%r3338, %r3337, %r1995;
	and.b32  	%r3339, %r1947, %r1971;
	xor.b32  	%r3340, %r3338, %r3339;
	add.s32 	%r2007, %r3334, %r1923;
	add.s32 	%r3341, %r3334, %r3340;
	add.s32 	%r2019, %r3341, %r3336;
	// begin inline asm
	shf.r.wrap.b32 %r1997, %r2007, %r2007, %r2960;
	// end inline asm
	// begin inline asm
	shf.r.wrap.b32 %r2001, %r2007, %r2007, %r2964;
	// end inline asm
	xor.b32  	%r3342, %r2001, %r1997;
	// begin inline asm
	shf.r.wrap.b32 %r2005, %r2007, %r2007, %r2968;
	// end inline asm
	xor.b32  	%r3343, %r3342, %r2005;
	and.b32  	%r3344, %r1983, %r2007;
	not.b32 	%r3345, %r2007;
	and.b32  	%r3346, %r1959, %r3345;
	or.b32  	%r3347, %r3346, %r3344;
	add.s32 	%r3348, %r3347, %r1935;
	add.s32 	%r3349, %r3348, %r3343;
	add.s32 	%r3350, %r3349, %r416;
	add.s32 	%r3351, %r3350, 1996064986;
	// begin inline asm
	shf.r.wrap.b32 %r2009, %r2019, %r2019, %r2972;
	// end inline asm
	// begin inline asm
	shf.r.wrap.b32 %r2013, %r2019, %r2019, %r2976;
	// end inline asm
	xor.b32  	%r3352, %r2013, %r2009;
	// begin inline asm
	shf.r.wrap.b32 %r2017, %r2019, %r2019, %r2980;
	// end inline asm
	xor.b32  	%r3353, %r3352, %r2017;
	xor.b32  	%r3354, %r1971, %r1995;
	and.b32  	%r3355, %r3354, %r2019;
	and.b32  	%r3356, %r1971, %r1995;
	xor.b32  	%r3357, %r3355, %r3356;
	add.s32 	%r2031, %r3351, %r1947;
	add.s32 	%r3358, %r3351, %r3357;
	add.s32 	%r2043, %r3358, %r3353;
	// begin inline asm
	shf.r.wrap.b32 %r2021, %r2031, %r2031, %r2960;
	// end inline asm
	// begin inline asm
	shf.r.wrap.b32 %r2025, %r2031, %r2031, %r2964;
	// end inline asm
	xor.b32  	%r3359, %r2025, %r2021;
	// begin inline asm
	shf.r.wrap.b32 %r2029, %r2031, %r2031, %r2968;
	// end inline asm
	xor.b32  	%r3360, %r3359, %r2029;
	and.b32  	%r3361, %r2007, %r2031;
	not.b32 	%r3362, %r2031;
	and.b32  	%r3363, %r1983, %r3362;
	or.b32  	%r3364, %r3363, %r3361;
	add.s32 	%r3365, %r3364, %r1959;
	add.s32 	%r3366, %r3365, %r3360;
	add.s32 	%r3367, %r3366, %r432;
	add.s32 	%r3368, %r3367, -1740746414;
	// begin inline asm
	shf.r.wrap.b32 %r2033, %r2043, %r2043, %r2972;
	// end inline asm
	// begin inline asm
	shf.r.wrap.b32 %r2037, %r2043, %r2043, %r2976;
	// end inline asm
	xor.b32  	%r3369, %r2037, %r2033;
	// begin inline asm
	shf.r.wrap.b32 %r2041, %r2043, %r2043, %r2980;
	// end inline asm
	xor.b32  	%r3370, %r3369, %r2041;
	xor.b32  	%r3371, %r1995, %r2019;
	and.b32  	%r3372, %r3371, %r2043;
	and.b32  	%r3373, %r1995, %r2019;
	xor.b32  	%r3374, %r3372, %r3373;
	add.s32 	%r2055, %r3368, %r1971;
	add.s32 	%r3375, %r3368, %r3374;
	add.s32 	%r2067, %r3375, %r3370;
	// begin inline asm
	shf.r.wrap.b32 %r2045, %r2055, %r2055, %r2960;
	// end inline asm
	// begin inline asm
	shf.r.wrap.b32 %r2049, %r2055, %r2055, %r2964;
	// end inline asm
	xor.b32  	%r3376, %r2049, %r2045;
	// begin inline asm
	shf.r.wrap.b32 %r2053, %r2055, %r2055, %r2968;
	// end inline asm
	xor.b32  	%r3377, %r3376, %r2053;
	and.b32  	%r3378, %r2031, %r2055;
	not.b32 	%r3379, %r2055;
	and.b32  	%r3380, %r2007, %r3379;
	or.b32  	%r3381, %r3380, %r3378;
	add.s32 	%r3382, %r3381, %r1983;
	add.s32 	%r3383, %r3382, %r3377;
	add.s32 	%r3384, %r3383, %r448;
	add.s32 	%r3385, %r3384, -1473132947;
	// begin inline asm
	shf.r.wrap.b32 %r2057, %r2067, %r2067, %r2972;
	// end inline asm
	// begin inline asm
	shf.r.wrap.b32 %r2061, %r2067, %r2067, %r2976;
	// end inline asm
	xor.b32  	%r3386, %r2061, %r2057;
	// begin inline asm
	shf.r.wrap.b32 %r2065, %r2067, %r2067, %r2980;
	// end inline asm
	xor.b32  	%r3387, %r3386, %r2065;
	xor.b32  	%r3388, %r2019, %r2043;
	and.b32  	%r3389, %r3388, %r2067;
	and.b32  	%r3390, %r2019, %r2043;
	xor.b32  	%r3391, %r3389, %r3390;
	add.s32 	%r2079, %r3385, %r1995;
	add.s32 	%r3392, %r3385, %r3391;
	add.s32 	%r2091, %r3392, %r3387;
	// begin inline asm
	shf.r.wrap.b32 %r2069, %r2079, %r2079, %r2960;
	// end inline asm
	// begin inline asm
	shf.r.wrap.b32 %r2073, %r2079, %r2079, %r2964;
	// end inline asm
	xor.b32  	%r3393, %r2073, %r2069;
	// begin inline asm
	shf.r.wrap.b32 %r2077, %r2079, %r2079, %r2968;
	// end inline asm
	xor.b32  	%r3394, %r3393, %r2077;
	and.b32  	%r3395, %r2055, %r2079;
	not.b32 	%r3396, %r2079;
	and.b32  	%r3397, %r2031, %r3396;
	or.b32  	%r3398, %r3397, %r3395;
	add.s32 	%r3399, %r3398, %r2007;
	add.s32 	%r3400, %r3399, %r3394;
	add.s32 	%r3401, %r3400, %r464;
	add.s32 	%r3402, %r3401, -1341970488;
	// begin inline asm
	shf.r.wrap.b32 %r2081, %r2091, %r2091, %r2972;
	// end inline asm
	// begin inline asm
	shf.r.wrap.b32 %r2085, %r2091, %r2091, %r2976;
	// end inline asm
	xor.b32  	%r3403, %r2085, %r2081;
	// begin inline asm
	shf.r.wrap.b32 %r2089, %r2091, %r2091, %r2980;
	// end inline asm
	xor.b32  	%r3404, %r3403, %r2089;
	xor.b32  	%r3405, %r2043, %r2067;
	and.b32  	%r3406, %r3405, %r2091;
	and.b32  	%r3407, %r2043, %r2067;
	xor.b32  	%r3408, %r3406, %r3407;
	add.s32 	%r2103, %r3402, %r2019;
	add.s32 	%r3409, %r3402, %r3408;
	add.s32 	%r2115, %r3409, %r3404;
	// begin inline asm
	shf.r.wrap.b32 %r2093, %r2103, %r2103, %r2960;
	// end inline asm
	// begin inline asm
	shf.r.wrap.b32 %r2097, %r2103, %r2103, %r2964;
	// end inline asm
	xor.b32  	%r3410, %r2097, %r2093;
	// begin inline asm
	shf.r.wrap.b32 %r2101, %r2103, %r2103, %r2968;
	// end inline asm
	xor.b32  	%r3411, %r3410, %r2101;
	and.b32  	%r3412, %r2079, %r2103;
	not.b32 	%r3413, %r2103;
	and.b32  	%r3414, %r2055, %r3413;
	or.b32  	%r3415, %r3414, %r3412;
	add.s32 	%r3416, %r3415, %r2031;
	add.s32 	%r3417, %r3416, %r3411;
	add.s32 	%r3418, %r3417, %r480;
	add.s32 	%r3419, %r3418, -1084653625;
	// begin inline asm
	shf.r.wrap.b32 %r2105, %r2115, %r2115, %r2972;
	// end inline asm
	// begin inline asm
	shf.r.wrap.b32 %r2109, %r2115, %r2115, %r2976;
	// end inline asm
	xor.b32  	%r3420, %r2109, %r2105;
	// begin inline asm
	shf.r.wrap.b32 %r2113, %r2115, %r2115, %r2980;
	// end inline asm
	xor.b32  	%r3421, %r3420, %r2113;
	xor.b32  	%r3422, %r2067, %r2091;
	and.b32  	%r3423, %r3422, %r2115;
	and.b32  	%r3424, %r2067, %r2091;
	xor.b32  	%r3425, %r3423, %r3424;
	add.s32 	%r2127, %r3419, %r2043;
	add.s32 	%r3426, %r3419, %r3425;
	add.s32 	%r2139, %r3426, %r3421;
	// begin inline asm
	shf.r.wrap.b32 %r2117, %r2127, %r2127, %r2960;
	// end inline asm
	// begin inline asm
	shf.r.wrap.b32 %r2121, %r2127, %r2127, %r2964;
	// end inline asm
	xor.b32  	%r3427, %r2121, %r2117;
	// begin inline asm
	shf.r.wrap.b32 %r2125, %r2127, %r2127, %r2968;
	// end inline asm
	xor.b32  	%r3428, %r3427, %r2125;
	and.b32  	%r3429, %r2103, %r2127;
	not.b32 	%r3430, %r2127;
	and.b32  	%r3431, %r2079, %r3430;
	or.b32  	%r3432, %r3431, %r3429;
	add.s32 	%r3433, %r3432, %r2055;
	add.s32 	%r3434, %r3433, %r3428;
	add.s32 	%r3435, %r3434, %r496;
	add.s32 	%r3436, %r3435, -958395405;
	// begin inline asm
	shf.r.wrap.b32 %r2129, %r2139, %r2139, %r2972;
	// end inline asm
	// begin inline asm
	shf.r.wrap.b32 %r2133, %r2139, %r2139, %r2976;
	// end inline asm
	xor.b32  	%r3437, %r2133, %r2129;
	// begin inline asm
	shf.r.wrap.b32 %r2137, %r2139, %r2139, %r2980;
	// end inline asm
	xor.b32  	%r3438, %r3437, %r2137;
	xor.b32  	%r3439, %r2091, %r2115;
	and.b32  	%r3440, %r3439, %r2139;
	and.b32  	%r3441, %r2091, %r2115;
	xor.b32  	%r3442, %r3440, %r3441;
	add.s32 	%r2151, %r3436, %r2067;
	add.s32 	%r3443, %r3436, %r3442;
	add.s32 	%r2163, %r3443, %r3438;
	// begin inline asm
	shf.r.wrap.b32 %r2141, %r2151, %r2151, %r2960;
	// end inline asm
	// begin inline asm
	shf.r.wrap.b32 %r2145, %r2151, %r2151, %r2964;
	// end inline asm
	xor.b32  	%r3444, %r2145, %r2141;
	// begin inline asm
	shf.r.wrap.b32 %r2149, %r2151, %r2151, %r2968;
	// end inline asm
	xor.b32  	%r3445, %r3444, %r2149;
	and.b32  	%r3446, %r2127, %r2151;
	not.b32 	%r3447, %r2151;
	and.b32  	%r3448, %r2103, %r3447;
	or.b32  	%r3449, %r3448, %r3446;
	add.s32 	%r3450, %r3449, %r2079;
	add.s32 	%r3451, %r3450, %r3445;
	add.s32 	%r3452, %r3451, %r512;
	add.s32 	%r3453, %r3452, -710438585;
	// begin inline asm
	shf.r.wrap.b32 %r2153, %r2163, %r2163, %r2972;
	// end inline asm
	// begin inline asm
	shf.r.wrap.b32 %r2157, %r2163, %r2163, %r2976;
	// end inline asm
	xor.b32  	%r3454, %r2157, %r2153;
	// begin inline asm
	shf.r.wrap.b32 %r2161, %r2163, %r2163, %r2980;
	// end inline asm
	xor.b32  	%r3455, %r3454, %r2161;
	xor.b32  	%r3456, %r2115, %r2139;
	and.b32  	%r3457, %r3456, %r2163;
	and.b32  	%r3458, %r2115, %r2139;
	xor.b32  	%r3459, %r3457, %r3458;
	add.s32 	%r2175, %r3453, %r2091;
	add.s32 	%r3460, %r3453, %r3459;
	add.s32 	%r2187, %r3460, %r3455;
	// begin inline asm
	shf.r.wrap.b32 %r2165, %r2175, %r2175, %r2960;
	// end inline asm
	// begin inline asm
	shf.r.wrap.b32 %r2169, %r2175, %r2175, %r2964;
	// end inline asm
	xor.b32  	%r3461, %r2169, %r2165;
	// begin inline asm
	shf.r.wrap.b32 %r2173, %r2175, %r2175, %r2968;
	// end inline asm
	xor.b32  	%r3462, %r3461, %r2173;
	and.b32  	%r3463, %r2151, %r2175;
	not.b32 	%r3464, %r2175;
	and.b32  	%r3465, %r2127, %r3464;
	or.b32  	%r3466, %r3465, %r3463;
	add.s32 	%r3467, %r3466, %r2103;
	add.s32 	%r3468, %r3467, %r3462;
	add.s32 	%r3469, %r3468, %r528;
	add.s32 	%r3470, %r3469, 113926993;
	// begin inline asm
	shf.r.wrap.b32 %r2177, %r2187, %r2187, %r2972;
	// end inline asm
	// begin inline asm
	shf.r.wrap.b32 %r2181, %r2187, %r2187, %r2976;
	// end inline asm
	xor.b32  	%r3471, %r2181, %r2177;
	// begin inline asm
	shf.r.wrap.b32 %r2185, %r2187, %r2187, %r2980;
	// end inline asm
	xor.b32  	%r3472, %r3471, %r2185;
	xor.b32  	%r3473, %r2139, %r2163;
	and.b32  	%r3474, %r3473, %r2187;
	and.b32  	%r3475, %r2139, %r2163;
	xor.b32  	%r3476, %r3474, %r3475;
	add.s32 	%r2199, %r3470, %r2115;
	add.s32 	%r3477, %r3470, %r3476;
	add.s32 	%r2211, %r3477, %r3472;
	// begin inline asm
	shf.r.wrap.b32 %r2189, %r2199, %r2199, %r2960;
	// end inline asm
	// begin inline asm
	shf.r.wrap.b32 %r2193, %r2199, %r2199, %r2964;
	// end inline asm
	xor.b32  	%r3478, %r2193, %r2189;
	// begin inline asm
	shf.r.wrap.b32 %r2197, %r2199, %r2199, %r2968;
	// end inline asm
	xor.b32  	%r3479, %r3478, %r2197;
	and.b32  	%r3480, %r2175, %r2199;
	not.b32 	%r3481, %r2199;
	and.b32  	%r3482, %r2151, %r3481;
	or.b32  	%r3483, %r3482, %r3480;
	add.s32 	%r3484, %r3483, %r2127;
	add.s32 	%r3485, %r3484, %r3479;
	add.s32 	%r3486, %r3485, %r544;
	add.s32 	%r3487, %r3486, 338241895;
	// begin inline asm
	shf.r.wrap.b32 %r2201, %r2211, %r2211, %r2972;
	// end inline asm
	// begin inline asm
	shf.r.wrap.b32 %r2205, %r2211, %r2211, %r2976;
	// end inline asm
	xor.b32  	%r3488, %r2205, %r2201;
	// begin inline asm
	shf.r.wrap.b32 %r2209, %r2211, %r2211, %r2980;
	// end inline asm
	xor.b32  	%r3489, %r3488, %r2209;
	xor.b32  	%r3490, %r2163, %r2187;
	and.b32  	%r3491, %r3490, %r2211;
	and.b32  	%r3492, %r2163, %r2187;
	xor.b32  	%r3493, %r3491, %r3492;
	add.s32 	%r2223, %r3487, %r2139;
	add.s32 	%r3494, %r3487, %r3493;
	add.s32 	%r2235, %r3494, %r3489;
	// begin inline asm
	shf.r.wrap.b32 %r2213, %r2223, %r2223, %r2960;
	// end inline asm
	// begin inline asm
	shf.r.wrap.b32 %r2217, %r2223, %r2223, %r2964;
	// end inline asm
	xor.b32  	%r3495, %r2217, %r2213;
	// begin inline asm
	shf.r.wrap.b32 %r2221, %r2223, %r2223, %r2968;
	// end inline asm
	xor.b32  	%r3496, %r3495, %r2221;
	and.b32  	%r3497, %r2199, %r2223;
	not.b32 	%r3498, %r2223;
	and.b32  	%r3499, %r2175, %r3498;
	or.b32  	%r3500, %r3499, %r3497;
	add.s32 	%r3501, %r3500, %r2151;
	add.s32 	%r3502, %r3501, %r3496;
	add.s32 	%r3503, %r3502, %r560;
	add.s32 	%r3504, %r3503, 666307205;
	// begin inline asm
	shf.r.wrap.b32 %r2225, %r2235, %r2235, %r2972;
	// end inline asm
	// begin inline asm
	shf.r.wrap.b32 %r2229, %r2235, %r2235, %r2976;
	// end inline asm
	xor.b32  	%r3505, %r2229, %r2225;
	// begin inline asm
	shf.r.wrap.b32 %r2233, %r2235, %r2235, %r2980;
	// end inline asm
	xor.b32  	%r3506, %r3505, %r2233;
	xor.b32  	%r3507, %r2187, %r2211;
	and.b32  	%r3508, %r3507, %r2235;
	and.b32  	%r3509, %r2187, %r2211;
	xor.b32  	%r3510, %r3508, %r3509;
	add.s32 	%r2247, %r3504, %r2163;
	add.s32 	%r3511, %r3504, %r3510;
	add.s32 	%r2259, %r3511, %r3506;
	// begin inline asm
	shf.r.wrap.b32 %r2237, %r2247, %r2247, %r2960;
	// end inline asm
	// begin inline asm
	shf.r.wrap.b32 %r2241, %r2247, %r2247, %r2964;
	// end inline asm
	xor.b32  	%r3512, %r2241, %r2237;
	// begin inline asm
	shf.r.wrap.b32 %r2245, %r2247, %r2247, %r2968;
	// end inline asm
	xor.b32  	%r3513, %r3512, %r2245;
	and.b32  	%r3514, %r2223, %r2247;
	not.b32 	%r3515, %r2247;
	and.b32  	%r3516, %r2199, %r3515;
	or.b32  	%r3517, %r3516, %r3514;
	add.s32 	%r3518, %r3517, %r2175;
	add.s32 	%r3519, %r3518, %r3513;
	add.s32 	%r3520, %r3519, %r576;
	add.s32 	%r3521, %r3520, 773529912;
	// begin inline asm
	shf.r.wrap.b32 %r2249, %r2259, %r2259, %r2972;
	// end inline asm
	// begin inline asm
	shf.r.wrap.b32 %r2253, %r2259, %r2259, %r2976;
	// end inline asm
	xor.b32  	%r3522, %r2253, %r2249;
	// begin inline asm
	shf.r.wrap.b32 %r2257, %r2259, %r2259, %r2980;
	// end inline asm
	xor.b32  	%r3523, %r3522, %r2257;
	xor.b32  	%r3524, %r2211, %r2235;
	and.b32  	%r3525, %r3524, %r2259;
	and.b32  	%r3526, %r2211, %r2235;
	xor.b32  	%r3527, %r3525, %r3526;
	add.s32 	%r2271, %r3521, %r2187;
	add.s32 	%r3528, %r3521, %r3527;
	add.s32 	%r2283, %r3528, %r3523;
	// begin inline asm
	shf.r.wrap.b32 %r2261, %r2271, %r2271, %r2960;
	// end inline asm
	// begin inline asm
	shf.r.wrap.b32 %r2265, %r2271, %r2271, %r2964;
	// end inline asm
	xor.b32  	%r3529, %r2265, %r2261;
	// begin inline asm
	shf.r.wrap.b32 %r2269, %r2271, %r2271, %r2968;
	// end inline asm
	xor.b32  	%r3530, %r3529, %r2269;
	and.b32  	%r3531, %r2247, %r2271;
	not.b32 	%r3532, %r2271;
	and.b32  	%r3533, %r2223, %r3532;
	or.b32  	%r3534, %r3533, %r3531;
	add.s32 	%r3535, %r3534, %r2199;
	add.s32 	%r3536, %r3535, %r3530;
	add.s32 	%r3537, %r3536, %r592;
	add.s32 	%r3538, %r3537, 1294757372;
	// begin inline asm
	shf.r.wrap.b32 %r2273, %r2283, %r2283, %r2972;
	// end inline asm
	// begin inline asm
	shf.r.wrap.b32 %r2277, %r2283, %r2283, %r2976;
	// end inline asm
	xor.b32  	%r3539, %r2277, %r2273;
	// begin inline asm
	shf.r.wrap.b32 %r2281, %r2283, %r2283, %r2980;
	// end inline asm
	xor.b32  	%r3540, %r3539, %r2281;
	xor.b32  	%r3541, %r2235, %r2259;
	and.b32  	%r3542, %r3541, %r2283;
	and.b32  	%r3543, %r2235, %r2259;
	xor.b32  	%r3544, %r3542, %r3543;
	add.s32 	%r2295, %r3538, %r2211;
	add.s32 	%r3545, %r3538, %r3544;
	add.s32 	%r2307, %r3545, %r3540;
	// begin inline asm
	shf.r.wrap.b32 %r2285, %r2295, %r2295, %r2960;
	// end inline asm
	// begin inline asm
	shf.r.wrap.b32 %r2289, %r2295, %r2295, %r2964;
	// end inline asm
	xor.b32  	%r3546, %r2289, %r2285;
	// begin inline asm
	shf.r.wrap.b32 %r2293, %r2295, %r2295, %r2968;
	// end inline asm
	xor.b32  	%r3547, %r3546, %r2293;
	and.b32  	%r3548, %r2271, %r2295;
	not.b32 	%r3549, %r2295;
	and.b32  	%r3550, %r2247, %r3549;
	or.b32  	%r3551, %r3550, %r3548;
	add.s32 	%r3552, %r3551, %r2223;
	add.s32 	%r3553, %r3552, %r3547;
	add.s32 	%r3554, %r3553, %r608;
	add.s32 	%r3555, %r3554, 1396182291;
	// begin inline asm
	shf.r.wrap.b32 %r2297, %r2307, %r2307, %r2972;
	// end inline asm
	// begin inline asm
	shf.r.wrap.b32 %r2301, %r2307, %r2307, %r2976;
	// end inline asm
	xor.b32  	%r3556, %r2301, %r2297;
	// begin inline asm
	shf.r.wrap.b32 %r2305, %r2307, %r2307, %r2980;
	// end inline asm
	xor.b32  	%r3557, %r3556, %r2305;
	xor.b32  	%r3558, %r2259, %r2283;
	and.b32  	%r3559, %r3558, %r2307;
	and.b32  	%r3560, %r2259, %r2283;
	xor.b32  	%r3561, %r3559, %r3560;
	add.s32 	%r2319, %r3555, %r2235;
	add.s32 	%r3562, %r3555, %r3561;
	add.s32 	%r2331, %r3562, %r3557;
	// begin inline asm
	shf.r.wrap.b32 %r2309, %r2319, %r2319, %r2960;
	// end inline asm
	// begin inline asm
	shf.r.wrap.b32 %r2313, %r2319, %r2319, %r2964;
	// end inline asm
	xor.b32  	%r3563, %r2313, %r2309;
	// begin inline asm
	shf.r.wrap.b32 %r2317, %r2319, %r2319, %r2968;
	// end inline asm
	xor.b32  	%r3564, %r3563, %r2317;
	and.b32  	%r3565, %r2295, %r2319;
	not.b32 	%r3566, %r2319;
	and.b32  	%r3567, %r2271, %r3566;
	or.b32  	%r3568, %r3567, %r3565;
	add.s32 	%r3569, %r3568, %r2247;
	add.s32 	%r3570, %r3569, %r3564;
	add.s32 	%r3571, %r3570, %r624;
	add.s32 	%r3572, %r3571, 1695183700;
	// begin inline asm
	shf.r.wrap.b32 %r2321, %r2331, %r2331, %r2972;
	// end inline asm
	// begin inline asm
	shf.r.wrap.b32 %r2325, %r2331, %r2331, %r2976;
	// end inline asm
	xor.b32  	%r3573, %r2325, %r2321;
	// begin inline asm
	shf.r.wrap.b32 %r2329, %r2331, %r2331, %r2980;
	// end inline asm
	xor.b32  	%r3574, %r3573, %r2329;
	xor.b32  	%r3575, %r2283, %r2307;
	and.b32  	%r3576, %r3575, %r2331;
	and.b32  	%r3577, %r2283, %r2307;
	xor.b32  	%r3578, %r3576, %r3577;
	add.s32 	%r2343, %r3572, %r2259;
	add.s32 	%r3579, %r3572, %r3578;
	add.s32 	%r2355, %r3579, %r3574;
	// begin inline asm
	shf.r.wrap.b32 %r2333, %r2343, %r2343, %r2960;
	// end inline asm
	// begin inline asm
	shf.r.wrap.b32 %r2337, %r2343, %r2343, %r2964;
	// end inline asm
	xor.b32  	%r3580, %r2337, %r2333;
	// begin inline asm
	shf.r.wrap.b32 %r2341, %r2343, %r2343, %r2968;
	// end inline asm
	xor.b32  	%r3581, %r3580, %r2341;
	and.b32  	%r3582, %r2319, %r2343;
	not.b32 	%r3583, %r2343;
	and.b32  	%r3584, %r2295, %r3583;
	or.b32  	%r3585, %r3584, %r3582;
	add.s32 	%r3586, %r3585, %r2271;
	add.s32 	%r3587, %r3586, %r3581;
	add.s32 	%r3588, %r3587, %r640;
	add.s32 	%r3589, %r3588, 1986661051;
	// begin inline asm
	shf.r.wrap.b32 %r2345, %r2355, %r2355, %r2972;
	// end inline asm
	// begin inline asm
	shf.r.wrap.b32 %r2349, %r2355, %r2355, %r2976;
	// end inline asm
	xor.b32  	%r3590, %r2349, %r2345;
	// begin inline asm
	shf.r.wrap.b32 %r2353, %r2355, %r2355, %r2980;
	// end inline asm
	xor.b32  	%r3591, %r3590, %r2353;
	xor.b32  	%r3592, %r2307, %r2331;
	and.b32  	%r3593, %r3592, %r2355;
	and.b32  	%r3594, %r2307, %r2331;
	xor.b32  	%r3595, %r3593, %r3594;
	add.s32 	%r2367, %r3589, %r2283;
	add.s32 	%r3596, %r3589, %r3595;
	add.s32 	%r2379, %r3596, %r3591;
	// begin inline asm
	shf.r.wrap.b32 %r2357, %r2367, %r2367, %r2960;
	// end inline asm
	// begin inline asm
	shf.r.wrap.b32 %r2361, %r2367, %r2367, %r2964;
	// end inline asm
	xor.b32  	%r3597, %r2361, %r2357;
	// begin inline asm
	shf.r.wrap.b32 %r2365, %r2367, %r2367, %r2968;
	// end inline asm
	xor.b32  	%r3598, %r3597, %r2365;
	and.b32  	%r3599, %r2343, %r2367;
	not.b32 	%r3600, %r2367;
	and.b32  	%r3601, %r2319, %r3600;
	or.b32  	%r3602, %r3601, %r3599;
	add.s32 	%r3603, %r3602, %r2295;
	add.s32 	%r3604, %r3603, %r3598;
	add.s32 	%r3605, %r3604, %r656;
	add.s32 	%r3606, %r3605, -2117940946;
	// begin inline asm
	shf.r.wrap.b32 %r2369, %r2379, %r2379, %r2972;
	// end inline asm
	// begin inline asm
	shf.r.wrap.b32 %r2373, %r2379, %r2379, %r2976;
	// end inline asm
	xor.b32  	%r3607, %r2373, %r2369;
	// begin inline asm
	shf.r.wrap.b32 %r2377, %r2379, %r2379, %r2980;
	// end inline asm
	xor.b32  	%r3608, %r3607, %r2377;
	xor.b32  	%r3609, %r2331, %r2355;
	and.b32  	%r3610, %r3609, %r2379;
	and.b32  	%r3611, %r2331, %r2355;
	xor.b32  	%r3612, %r3610, %r3611;
	add.s32 	%r2391, %r3606, %r2307;
	add.s32 	%r3613, %r3606, %r3612;
	add.s32 	%r2403, %r3613, %r3608;
	// begin inline asm
	shf.r.wrap.b32 %r2381, %r2391, %r2391, %r2960;
	// end inline asm
	// begin inline asm
	shf.r.wrap.b32 %r2385, %r2391, %r2391, %r2964;
	// end inline asm
	xor.b32  	%r3614, %r2385, %r2381;
	// begin inline asm
	shf.r.wrap.b32 %r2389, %r2391, %r2391, %r2968;
	// end inline asm
	xor.b32  	%r3615, %r3614, %r2389;
	and.b32  	%r3616, %r2367, %r2391;
	not.b32 	%r3617, %r2391;
	and.b32  	%r3618, %r2343, %r3617;
	or.b32  	%r3619, %r3618, %r3616;
	add.s32 	%r3620, %r3619, %r2319;
	add.s32 	%r3621, %r3620, %r3615;
	add.s32 	%r3622, %r3621, %r672;
	add.s32 	%r3623, %r3622, -1838011259;
	// begin inline asm
	shf.r.wrap.b32 %r2393, %r2403, %r2403, %r2972;
	// end inline asm
	// begin inline asm
	shf.r.wrap.b32 %r2397, %r2403, %r2403, %r2976;
	// end inline asm
	xor.b32  	%r3624, %r2397, %r2393;
	// begin inline asm
	shf.r.wrap.b32 %r2401, %r2403, %r2403, %r2980;
	// end inline asm
	xor.b32  	%r3625, %r3624, %r2401;
	xor.b32  	%r3626, %r2355, %r2379;
	and.b32  	%r3627, %r3626, %r2403;
	and.b32  	%r3628, %r2355, %r2379;
	xor.b32  	%r3629, %r3627, %r3628;
	add.s32 	%r2415, %r3623, %r2331;
	add.s32 	%r3630, %r3623, %r3629;
	add.s32 	%r2427, %r3630, %r3625;
	// begin inline asm
	shf.r.wrap.b32 %r2405, %r2415, %r2415, %r2960;
	// end inline asm
	// begin inline asm
	shf.r.wrap.b32 %r2409, %r2415, %r2415, %r2964;
	// end inline asm
	xor.b32  	%r3631, %r2409, %r2405;
	// begin inline asm
	shf.r.wrap.b32 %r2413, %r2415, %r2415, %r2968;
	// end inline asm
	xor.b32  	%r3632, %r3631, %r2413;
	and.b32  	%r3633, %r2391, %r2415;
	not.b32 	%r3634, %r2415;
	and.b32  	%r3635, %r2367, %r3634;
	or.b32  	%r3636, %r3635, %r3633;
	add.s32 	%r3637, %r3636, %r2343;
	add.s32 	%r3638, %r3637, %r3632;
	add.s32 	%r3639, %r3638, %r688;
	add.s32 	%r3640, %r3639, -1564481375;
	// begin inline asm
	shf.r.wrap.b32 %r2417, %r2427, %r2427, %r2972;
	// end inline asm
	// begin inline asm
	shf.r.wrap.b32 %r2421, %r2427, %r2427, %r2976;
	// end inline asm
	xor.b32  	%r3641, %r2421, %r2417;
	// begin inline asm
	shf.r.wrap.b32 %r2425, %r2427, %r2427, %r2980;
	// end inline asm
	xor.b32  	%r3642, %r3641, %r2425;
	xor.b32  	%r3643, %r2379, %r2403;
	and.b32  	%r3644, %r3643, %r2427;
	and.b32  	%r3645, %r2379, %r2403;
	xor.b32  	%r3646, %r3644, %r3645;
	add.s32 	%r2439, %r3640, %r2355;
	add.s32 	%r3647, %r3640, %r3646;
	add.s32 	%r2451, %r3647, %r3642;
	// begin inline asm
	shf.r.wrap.b32 %r2429, %r2439, %r2439, %r2960;
	// end inline asm
	// begin inline asm
	shf.r.wrap.b32 %r2433, %r2439, %r2439, %r2964;
	// end inline asm
	xor.b32  	%r3648, %r2433, %r2429;
	// begin inline asm
	shf.r.wrap.b32 %r2437, %r2439, %r2439, %r2968;
	// end inline asm
	xor.b32  	%r3649, %r3648, %r2437;
	and.b32  	%r3650, %r2415, %r2439;
	not.b32 	%r3651, %r2439;
	and.b32  	%r3652, %r2391, %r3651;
	or.b32  	%r3653, %r3652, %r3650;
	add.s32 	%r3654, %r3653, %r2367;
	add.s32 	%r3655, %r3654, %r3649;
	add.s32 	%r3656, %r3655, %r704;
	add.s32 	%r3657, %r3656, -1474664885;
	// begin inline asm
	shf.r.wrap.b32 %r2441, %r2451, %r2451, %r2972;
	// end inline asm
	// begin inline asm
	shf.r.wrap.b32 %r2445, %r2451, %r2451, %r2976;
	// end inline asm
	xor.b32  	%r3658, %r2445, %r2441;
	// begin inline asm
	shf.r.wrap.b32 %r2449, %r2451, %r2451, %r2980;
	// end inline asm
	xor.b32  	%r3659, %r3658, %r2449;
	xor.b32  	%r3660, %r2403, %r2427;
	and.b32  	%r3661, %r3660, %r2451;
	and.b32  	%r3662, %r2403, %r2427;
	xor.b32  	%r3663, %r3661, %r3662;
	add.s32 	%r2463, %r3657, %r2379;
	add.s32 	%r3664, %r3657, %r3663;
	add.s32 	%r2475, %r3664, %r3659;
	// begin inline asm
	shf.r.wrap.b32 %r2453, %r2463, %r2463, %r2960;
	// end inline asm
	// begin inline asm
	shf.r.wrap.b32 %r2457, %r2463, %r2463, %r2964;
	// end inline asm
	xor.b32  	%r3665, %r2457, %r2453;
	// begin inline asm
	shf.r.wrap.b32 %r2461, %r2463, %r2463, %r2968;
	// end inline asm
	xor.b32  	%r3666, %r3665, %r2461;
	and.b32  	%r3667, %r2439, %r2463;
	not.b32 	%r3668, %r2463;
	and.b32  	%r3669, %r2415, %r3668;
	or.b32  	%r3670, %r3669, %r3667;
	add.s32 	%r3671, %r3670, %r2391;
	add.s32 	%r3672, %r3671, %r3666;
	add.s32 	%r3673, %r3672, %r720;
	add.s32 	%r3674, %r3673, -1035236496;
	// begin inline asm
	shf.r.wrap.b32 %r2465, %r2475, %r2475, %r2972;
	// end inline asm
	// begin inline asm
	shf.r.wrap.b32 %r2469, %r2475, %r2475, %r2976;
	// end inline asm
	xor.b32  	%r3675, %r2469, %r2465;
	// begin inline asm
	shf.r.wrap.b32 %r2473, %r2475, %r2475, %r2980;
	// end inline asm
	xor.b32  	%r3676, %r3675, %r2473;
	xor.b32  	%r3677, %r2427, %r2451;
	and.b32  	%r3678, %r3677, %r2475;
	and.b32  	%r3679, %r2427, %r2451;
	xor.b32  	%r3680, %r3678, %r3679;
	add.s32 	%r2487, %r3674, %r2403;
	add.s32 	%r3681, %r3674, %r3680;
	add.s32 	%r2499, %r3681, %r3676;
	// begin inline asm
	shf.r.wrap.b32 %r2477, %r2487, %r2487, %r2960;
	// end inline asm
	// begin inline asm
	shf.r.wrap.b32 %r2481, %r2487, %r2487, %r2964;
	// end inline asm
	xor.b32  	%r3682, %r2481, %r2477;
	// begin inline asm
	shf.r.wrap.b32 %r2485, %r2487, %r2487, %r2968;
	// end inline asm
	xor.b32  	%r3683, %r3682, %r2485;
	and.b32  	%r3684, %r2463, %r2487;
	not.b32 	%r3685, %r2487;
	and.b32  	%r3686, %r2439, %r3685;
	or.b32  	%r3687, %r3686, %r3684;
	add.s32 	%r3688, %r3687, %r2415;
	add.s32 	%r3689, %r3688, %r3683;
	add.s32 	%r3690, %r3689, %r736;
	add.s32 	%r3691, %r3690, -949202525;
	// begin inline asm
	shf.r.wrap.b32 %r2489, %r2499, %r2499, %r2972;
	// end inline asm
	// begin inline asm
	shf.r.wrap.b32 %r2493, %r2499, %r2499, %r2976;
	// end inline asm
	xor.b32  	%r3692, %r2493, %r2489;
	// begin inline asm
	shf.r.wrap.b32 %r2497, %r2499, %r2499, %r2980;
	// end inline asm
	xor.b32  	%r3693, %r3692, %r2497;
	xor.b32  	%r3694, %r2451, %r2475;
	and.b32  	%r3695, %r3694, %r2499;
	and.b32  	%r3696, %r2451, %r2475;
	xor.b32  	%r3697, %r3695, %r3696;
	add.s32 	%r2511, %r3691, %r2427;
	add.s32 	%r3698, %r3691, %r3697;
	add.s32 	%r2523, %r3698, %r3693;
	// begin inline asm
	shf.r.wrap.b32 %r2501, %r2511, %r2511, %r2960;
	// end inline asm
	// begin inline asm
	shf.r.wrap.b32 %r2505, %r2511, %r2511, %r2964;
	// end inline asm
	xor.b32  	%r3699, %r2505, %r2501;
	// begin inline asm
	shf.r.wrap.b32 %r2509, %r2511, %r2511, %r2968;
	// end inline asm
	xor.b32  	%r3700, %r3699, %r2509;
	and.b32  	%r3701, %r2487, %r2511;
	not.b32 	%r3702, %r2511;
	and.b32  	%r3703, %r2463, %r3702;
	or.b32  	%r3704, %r3703, %r3701;
	add.s32 	%r3705, %r3704, %r2439;
	add.s32 	%r3706, %r3705, %r3700;
	add.s32 	%r3707, %r3706, %r752;
	add.s32 	%r3708, %r3707, -778901479;
	// begin inline asm
	shf.r.wrap.b32 %r2513, %r2523, %r2523, %r2972;
	// end inline asm
	// begin inline asm
	shf.r.wrap.b32 %r2517, %r2523, %r2523, %r2976;
	// end inline asm
	xor.b32  	%r3709, %r2517, %r2513;
	// begin inline asm
	shf.r.wrap.b32 %r2521, %r2523, %r2523, %r2980;
	// end inline asm
	xor.b32  	%r3710, %r3709, %r2521;
	xor.b32  	%r3711, %r2475, %r2499;
	and.b32  	%r3712, %r3711, %r2523;
	and.b32  	%r3713, %r2475, %r2499;
	xor.b32  	%r3714, %r3712, %r3713;
	add.s32 	%r2535, %r3708, %r2451;
	add.s32 	%r3715, %r3708, %r3714;
	add.s32 	%r2547, %r3715, %r3710;
	// begin inline asm
	shf.r.wrap.b32 %r2525, %r2535, %r2535, %r2960;
	// end inline asm
	// begin inline asm
	shf.r.wrap.b32 %r2529, %r2535, %r2535, %r2964;
	// end inline asm
	xor.b32  	%r3716, %r2529, %r2525;
	// begin inline asm
	shf.r.wrap.b32 %r2533, %r2535, %r2535, %r2968;
	// end inline asm
	xor.b32  	%r3717, %r3716, %r2533;
	and.b32  	%r3718, %r2511, %r2535;
	not.b32 	%r3719, %r2535;
	and.b32  	%r3720, %r2487, %r3719;
	or.b32  	%r3721, %r3720, %r3718;
	add.s32 	%r3722, %r3721, %r2463;
	add.s32 	%r3723, %r3722, %r3717;
	add.s32 	%r3724, %r3723, %r768;
	add.s32 	%r3725, %r3724, -694614492;
	// begin inline asm
	shf.r.wrap.b32 %r2537, %r2547, %r2547, %r2972;
	// end inline asm
	// begin inline asm
	shf.r.wrap.b32 %r2541, %r2547, %r2547, %r2976;
	// end inline asm
	xor.b32  	%r3726, %r2541, %r2537;
	// begin inline asm
	shf.r.wrap.b32 %r2545, %r2547, %r2547, %r2980;
	// end inline asm
	xor.b32  	%r3727, %r3726, %r2545;
	xor.b32  	%r3728, %r2499, %r2523;
	and.b32  	%r3729, %r3728, %r2547;
	and.b32  	%r3730, %r2499, %r2523;
	xor.b32  	%r3731, %r3729, %r3730;
	add.s32 	%r2559, %r3725, %r2475;
	add.s32 	%r3732, %r3725, %r3731;
	add.s32 	%r2571, %r3732, %r3727;
	// begin inline asm
	shf.r.wrap.b32 %r2549, %r2559, %r2559, %r2960;
	// end inline asm
	// begin inline asm
	shf.r.wrap.b32 %r2553, %r2559, %r2559, %r2964;
	// end inline asm
	xor.b32  	%r3733, %r2553, %r2549;
	// begin inline asm
	shf.r.wrap.b32 %r2557, %r2559, %r2559, %r2968;
	// end inline asm
	xor.b32  	%r3734, %r3733, %r2557;
	and.b32  	%r3735, %r2535, %r2559;
	not.b32 	%r3736, %r2559;
	and.b32  	%r3737, %r2511, %r3736;
	or.b32  	%r3738, %r3737, %r3735;
	add.s32 	%r3739, %r3738, %r2487;
	add.s32 	%r3740, %r3739, %r3734;
	add.s32 	%r3741, %r3740, %r784;
	add.s32 	%r3742, %r3741, -200395387;
	// begin inline asm
	shf.r.wrap.b32 %r2561, %r2571, %r2571, %r2972;
	// end inline asm
	// begin inline asm
	shf.r.wrap.b32 %r2565, %r2571, %r2571, %r2976;
	// end inline asm
	xor.b32  	%r3743, %r2565, %r2561;
	// begin inline asm
	shf.r.wrap.b32 %r2569, %r2571, %r2571, %r2980;
	// end inline asm
	xor.b32  	%r3744, %r3743, %r2569;
	xor.b32  	%r3745, %r2523, %r2547;
	and.b32  	%r3746, %r3745, %r2571;
	and.b32  	%r3747, %r2523, %r2547;
	xor.b32  	%r3748, %r3746, %r3747;
	add.s32 	%r2583, %r3742, %r2499;
	add.s32 	%r3749, %r3742, %r3748;
	add.s32 	%r2595, %r3749, %r3744;
	// begin inline asm
	shf.r.wrap.b32 %r2573, %r2583, %r2583, %r2960;
	// end inline asm
	// begin inline asm
	shf.r.wrap.b32 %r2577, %r2583, %r2583, %r2964;
	// end inline asm
	xor.b32  	%r3750, %r2577, %r2573;
	// begin inline asm
	shf.r.wrap.b32 %r2581, %r2583, %r2583, %r2968;
	// end inline asm
	xor.b32  	%r3751, %r3750, %r2581;
	and.b32  	%r3752, %r2559, %r2583;
	not.b32 	%r3753, %r2583;
	and.b32  	%r3754, %r2535, %r3753;
	or.b32  	%r3755, %r3754, %r3752;
	add.s32 	%r3756, %r3755, %r2511;
	add.s32 	%r3757, %r3756, %r3751;
	add.s32 	%r3758, %r3757, %r800;
	add.s32 	%r3759, %r3758, 275423344;
	// begin inline asm
	shf.r.wrap.b32 %r2585, %r2595, %r2595, %r2972;
	// end inline asm
	// begin inline asm
	shf.r.wrap.b32 %r2589, %r2595, %r2595, %r2976;
	// end inline asm
	xor.b32  	%r3760, %r2589, %r2585;
	// begin inline asm
	shf.r.wrap.b32 %r2593, %r2595, %r2595, %r2980;
	// end inline asm
	xor.b32  	%r3761, %r3760, %r2593;
	xor.b32  	%r3762, %r2547, %r2571;
	and.b32  	%r3763, %r3762, %r2595;
	and.b32  	%r3764, %r2547, %r2571;
	xor.b32  	%r3765, %r3763, %r3764;
	add.s32 	%r2607, %r3759, %r2523;
	add.s32 	%r3766, %r3759, %r3765;
	add.s32 	%r2619, %r3766, %r3761;
	// begin inline asm
	shf.r.wrap.b32 %r2597, %r2607, %r2607, %r2960;
	// end inline asm
	// begin inline asm
	shf.r.wrap.b32 %r2601, %r2607, %r2607, %r2964;
	// end inline asm
	xor.b32  	%r3767, %r2601, %r2597;
	// begin inline asm
	shf.r.wrap.b32 %r2605, %r2607, %r2607, %r2968;
	// end inline asm
	xor.b32  	%r3768, %r3767, %r2605;
	and.b32  	%r3769, %r2583, %r2607;
	not.b32 	%r3770, %r2607;
	and.b32  	%r3771, %r2559, %r3770;
	or.b32  	%r3772, %r3771, %r3769;
	add.s32 	%r3773, %r3772, %r2535;
	add.s32 	%r3774, %r3773, %r3768;
	add.s32 	%r3775, %r3774, %r816;
	add.s32 	%r3776, %r3775, 430227734;
	// begin inline asm
	shf.r.wrap.b32 %r2609, %r2619, %r2619, %r2972;
	// end inline asm
	// begin inline asm
	shf.r.wrap.b32 %r2613, %r2619, %r2619, %r2976;
	// end inline asm
	xor.b32  	%r3777, %r2613, %r2609;
	// begin inline asm
	shf.r.wrap.b32 %r2617, %r2619, %r2619, %r2980;
	// end inline asm
	xor.b32  	%r3778, %r3777, %r2617;
	xor.b32  	%r3779, %r2571, %r2595;
	and.b32  	%r3780, %r3779, %r2619;
	and.b32  	%r3781, %r2571, %r2595;
	xor.b32  	%r3782, %r3780, %r3781;
	add.s32 	%r2631, %r3776, %r2547;
	add.s32 	%r3783, %r3776, %r3782;
	add.s32 	%r2643, %r3783, %r3778;
	// begin inline asm
	shf.r.wrap.b32 %r2621, %r2631, %r2631, %r2960;
	// end inline asm
	// begin inline asm
	shf.r.wrap.b32 %r2625, %r2631, %r2631, %r2964;
	// end inline asm
	xor.b32  	%r3784, %r2625, %r2621;
	// begin inline asm
	shf.r.wrap.b32 %r2629, %r2631, %r2631, %r2968;
	// end inline asm
	xor.b32  	%r3785, %r3784, %r2629;
	and.b32  	%r3786, %r2607, %r2631;
	not.b32 	%r3787, %r2631;
	and.b32  	%r3788, %r2583, %r3787;
	or.b32  	%r3789, %r3788, %r3786;
	add.s32 	%r3790, %r3789, %r2559;
	add.s32 	%r3791, %r3790, %r3785;
	add.s32 	%r3792, %r3791, %r616;
	add.s32 	%r3793, %r3792, 506948616;
	// begin inline asm
	shf.r.wrap.b32 %r2633, %r2643, %r2643, %r2972;
	// end inline asm
	// begin inline asm
	shf.r.wrap.b32 %r2637, %r2643, %r2643, %r2976;
	// end inline asm
	xor.b32  	%r3794, %r2637, %r2633;
	// begin inline asm
	shf.r.wrap.b32 %r2641, %r2643, %r2643, %r2980;
	// end inline asm
	xor.b32  	%r3795, %r3794, %r2641;
	xor.b32  	%r3796, %r2595, %r2619;
	and.b32  	%r3797, %r3796, %r2643;
	and.b32  	%r3798, %r2595, %r2619;
	xor.b32  	%r3799, %r3797, %r3798;
	add.s32 	%r2655, %r3793, %r2571;
	add.s32 	%r3800, %r3793, %r3799;
	add.s32 	%r2667, %r3800, %r3795;
	// begin inline asm
	shf.r.wrap.b32 %r2645, %r2655, %r2655, %r2960;
	// end inline asm
	// begin inline asm
	shf.r.wrap.b32 %r2649, %r2655, %r2655, %r2964;
	// end inline asm
	xor.b32  	%r3801, %r2649, %r2645;
	// begin inline asm
	shf.r.wrap.b32 %r2653, %r2655, %r2655, %r2968;
	// end inline asm
	xor.b32  	%r3802, %r3801, %r2653;
	and.b32  	%r3803, %r2631, %r2655;
	not.b32 	%r3804, %r2655;
	and.b32  	%r3805, %r2607, %r3804;
	or.b32  	%r3806, %r3805, %r3803;
	add.s32 	%r3807, %r3806, %r2583;
	add.s32 	%r3808, %r3807, %r3802;
	add.s32 	%r3809, %r3808, %r632;
	add.s32 	%r3810, %r3809, 659060556;
	// begin inline asm
	shf.r.wrap.b32 %r2657, %r2667, %r2667, %r2972;
	// end inline asm
	// begin inline asm
	shf.r.wrap.b32 %r2661, %r2667, %r2667, %r2976;
	// end inline asm
	xor.b32  	%r3811, %r2661, %r2657;
	// begin inline asm
	shf.r.wrap.b32 %r2665, %r2667, %r2667, %r2980;
	// end inline asm
	xor.b32  	%r3812, %r3811, %r2665;
	xor.b32  	%r3813, %r2619, %r2643;
	and.b32  	%r3814, %r3813, %r2667;
	and.b32  	%r3815, %r2619, %r2643;
	xor.b32  	%r3816, %r3814, %r3815;
	add.s32 	%r2679, %r3810, %r2595;
	add.s32 	%r3817, %r3810, %r3816;
	add.s32 	%r2691, %r3817, %r3812;
	// begin inline asm
	shf.r.wrap.b32 %r2669, %r2679, %r2679, %r2960;
	// end inline asm
	// begin inline asm
	shf.r.wrap.b32 %r2673, %r2679, %r2679, %r2964;
	// end inline asm
	xor.b32  	%r3818, %r2673, %r2669;
	// begin inline asm
	shf.r.wrap.b32 %r2677, %r2679, %r2679, %r2968;
	// end inline asm
	xor.b32  	%r3819, %r3818, %r2677;
	and.b32  	%r3820, %r2655, %r2679;
	not.b32 	%r3821, %r2679;
	and.b32  	%r3822, %r2631, %r3821;
	or.b32  	%r3823, %r3822, %r3820;
	add.s32 	%r3824, %r3823, %r2607;
	add.s32 	%r3825, %r3824, %r3819;
	add.s32 	%r3826, %r3825, %r648;
	add.s32 	%r3827, %r3826, 883997877;
	// begin inline asm
	shf.r.wrap.b32 %r2681, %r2691, %r2691, %r2972;
	// end inline asm
	// begin inline asm
	shf.r.wrap.b32 %r2685, %r2691, %r2691, %r2976;
	// end inline asm
	xor.b32  	%r3828, %r2685, %r2681;
	// begin inline asm
	shf.r.wrap.b32 %r2689, %r2691, %r2691, %r2980;
	// end inline asm
	xor.b32  	%r3829, %r3828, %r2689;
	xor.b32  	%r3830, %r2643, %r2667;
	and.b32  	%r3831, %r3830, %r2691;
	and.b32  	%r3832, %r2643, %r2667;
	xor.b32  	%r3833, %r3831, %r3832;
	add.s32 	%r2703, %r3827, %r2619;
	add.s32 	%r3834, %r3827, %r3833;
	add.s32 	%r2715, %r3834, %r3829;
	// begin inline asm
	shf.r.wrap.b32 %r2693, %r2703, %r2703, %r2960;
	// end inline asm
	// begin inline asm
	shf.r.wrap.b32 %r2697, %r2703, %r2703, %r2964;
	// end inline asm
	xor.b32  	%r3835, %r2697, %r2693;
	// begin inline asm
	shf.r.wrap.b32 %r2701, %r2703, %r2703, %r2968;
	// end inline asm
	xor.b32  	%r3836, %r3835, %r2701;
	and.b32  	%r3837, %r2679, %r2703;
	not.b32 	%r3838, %r2703;
	and.b32  	%r3839, %r2655, %r3838;
	or.b32  	%r3840, %r3839, %r3837;
	add.s32 	%r3841, %r3840, %r2631;
	add.s32 	%r3842, %r3841, %r3836;
	add.s32 	%r3843, %r3842, %r664;
	add.s32 	%r3844, %r3843, 958139571;
	// begin inline asm
	shf.r.wrap.b32 %r2705, %r2715, %r2715, %r2972;
	// end inline asm
	// begin inline asm
	shf.r.wrap.b32 %r2709, %r2715, %r2715, %r2976;
	// end inline asm
	xor.b32  	%r3845, %r2709, %r2705;
	// begin inline asm
	shf.r.wrap.b32 %r2713, %r2715, %r2715, %r2980;
	// end inline asm
	xor.b32  	%r3846, %r3845, %r2713;
	xor.b32  	%r3847, %r2667, %r2691;
	and.b32  	%r3848, %r3847, %r2715;
	and.b32  	%r3849, %r2667, %r2691;
	xor.b32  	%r3850, %r3848, %r3849;
	add.s32 	%r2727, %r3844, %r2643;
	add.s32 	%r3851, %r3844, %r3850;
	add.s32 	%r2739, %r3851, %r3846;
	// begin inline asm
	shf.r.wrap.b32 %r2717, %r2727, %r2727, %r2960;
	// end inline asm
	// begin inline asm
	shf.r.wrap.b32 %r2721, %r2727, %r2727, %r2964;
	// end inline asm
	xor.b32  	%r3852, %r2721, %r2717;
	// begin inline asm
	shf.r.wrap.b32 %r2725, %r2727, %r2727, %r2968;
	// end inline asm
	xor.b32  	%r3853, %r3852, %r2725;
	and.b32  	%r3854, %r2703, %r2727;
	not.b32 	%r3855, %r2727;
	and.b32  	%r3856, %r2679, %r3855;
	or.b32  	%r3857, %r3856, %r3854;
	add.s32 	%r3858, %r3857, %r2655;
	add.s32 	%r3859, %r3858, %r3853;
	add.s32 	%r3860, %r3859, %r680;
	add.s32 	%r3861, %r3860, 1322822218;
	// begin inline asm
	shf.r.wrap.b32 %r2729, %r2739, %r2739, %r2972;
	// end inline asm
	// begin inline asm
	shf.r.wrap.b32 %r2733, %r2739, %r2739, %r2976;
	// end inline asm
	xor.b32  	%r3862, %r2733, %r2729;
	// begin inline asm
	shf.r.wrap.b32 %r2737, %r2739, %r2739, %r2980;
	// end inline asm
	xor.b32  	%r3863, %r3862, %r2737;
	xor.b32  	%r3864, %r2691, %r2715;
	and.b32  	%r3865, %r3864, %r2739;
	and.b32  	%r3866, %r2691, %r2715;
	xor.b32  	%r3867, %r3865, %r3866;
	add.s32 	%r2751, %r3861, %r2667;
	add.s32 	%r3868, %r3861, %r3867;
	add.s32 	%r2763, %r3868, %r3863;
	// begin inline asm
	shf.r.wrap.b32 %r2741, %r2751, %r2751, %r2960;
	// end inline asm
	// begin inline asm
	shf.r.wrap.b32 %r2745, %r2751, %r2751, %r2964;
	// end inline asm
	xor.b32  	%r3869, %r2745, %r2741;
	// begin inline asm
	shf.r.wrap.b32 %r2749, %r2751, %r2751, %r2968;
	// end inline asm
	xor.b32  	%r3870, %r3869, %r2749;
	and.b32  	%r3871, %r2727, %r2751;
	not.b32 	%r3872, %r2751;
	and.b32  	%r3873, %r2703, %r3872;
	or.b32  	%r3874, %r3873, %r3871;
	add.s32 	%r3875, %r3874, %r2679;
	add.s32 	%r3876, %r3875, %r3870;
	add.s32 	%r3877, %r3876, %r696;
	add.s32 	%r3878, %r3877, 1537002063;
	// begin inline asm
	shf.r.wrap.b32 %r2753, %r2763, %r2763, %r2972;
	// end inline asm
	// begin inline asm
	shf.r.wrap.b32 %r2757, %r2763, %r2763, %r2976;
	// end inline asm
	xor.b32  	%r3879, %r2757, %r2753;
	// begin inline asm
	shf.r.wrap.b32 %r2761, %r2763, %r2763, %r2980;
	// end inline asm
	xor.b32  	%r3880, %r3879, %r2761;
	xor.b32  	%r3881, %r2715, %r2739;
	and.b32  	%r3882, %r3881, %r2763;
	and.b32  	%r3883, %r2715, %r2739;
	xor.b32  	%r3884, %r3882, %r3883;
	add.s32 	%r2775, %r3878, %r2691;
	add.s32 	%r3885, %r3878, %r3884;
	add.s32 	%r2787, %r3885, %r3880;
	// begin inline asm
	shf.r.wrap.b32 %r2765, %r2775, %r2775, %r2960;
	// end inline asm
	// begin inline asm
	shf.r.wrap.b32 %r2769, %r2775, %r2775, %r2964;
	// end inline asm
	xor.b32  	%r3886, %r2769, %r2765;
	// begin inline asm
	shf.r.wrap.b32 %r2773, %r2775, %r2775, %r2968;
	// end inline asm
	xor.b32  	%r3887, %r3886, %r2773;
	and.b32  	%r3888, %r2751, %r2775;
	not.b32 	%r3889, %r2775;
	and.b32  	%r3890, %r2727, %r3889;
	or.b32  	%r3891, %r3890, %r3888;
	add.s32 	%r3892, %r3891, %r2703;
	add.s32 	%r3893, %r3892, %r3887;
	add.s32 	%r3894, %r3893, %r712;
	add.s32 	%r3895, %r3894, 1747873779;
	// begin inline asm
	shf.r.wrap.b32 %r2777, %r2787, %r2787, %r2972;
	// end inline asm
	// begin inline asm
	shf.r.wrap.b32 %r2781, %r2787, %r2787, %r2976;
	// end inline asm
	xor.b32  	%r3896, %r2781, %r2777;
	// begin inline asm
	shf.r.wrap.b32 %r2785, %r2787, %r2787, %r2980;
	// end inline asm
	xor.b32  	%r3897, %r3896, %r2785;
	xor.b32  	%r3898, %r2739, %r2763;
	and.b32  	%r3899, %r3898, %r2787;
	and.b32  	%r3900, %r2739, %r2763;
	xor.b32  	%r3901, %r3899, %r3900;
	add.s32 	%r2799, %r3895, %r2715;
	add.s32 	%r3902, %r3895, %r3901;
	add.s32 	%r2811, %r3902, %r3897;
	// begin inline asm
	shf.r.wrap.b32 %r2789, %r2799, %r2799, %r2960;
	// end inline asm
	// begin inline asm
	shf.r.wrap.b32 %r2793, %r2799, %r2799, %r2964;
	// end inline asm
	xor.b32  	%r3903, %r2793, %r2789;
	// begin inline asm
	shf.r.wrap.b32 %r2797, %r2799, %r2799, %r2968;
	// end inline asm
	xor.b32  	%r3904, %r3903, %r2797;
	and.b32  	%r3905, %r2775, %r2799;
	not.b32 	%r3906, %r2799;
	and.b32  	%r3907, %r2751, %r3906;
	or.b32  	%r3908, %r3907, %r3905;
	add.s32 	%r3909, %r3908, %r2727;
	add.s32 	%r3910, %r3909, %r3904;
	add.s32 	%r3911, %r3910, %r728;
	add.s32 	%r3912, %r3911, 1955562222;
	// begin inline asm
	shf.r.wrap.b32 %r2801, %r2811, %r2811, %r2972;
	// end inline asm
	// begin inline asm
	shf.r.wrap.b32 %r2805, %r2811, %r2811, %r2976;
	// end inline asm
	xor.b32  	%r3913, %r2805, %r2801;
	// begin inline asm
	shf.r.wrap.b32 %r2809, %r2811, %r2811, %r2980;
	// end inline asm
	xor.b32  	%r3914, %r3913, %r2809;
	xor.b32  	%r3915, %r2763, %r2787;
	and.b32  	%r3916, %r3915, %r2811;
	and.b32  	%r3917, %r2763, %r2787;
	xor.b32  	%r3918, %r3916, %r3917;
	add.s32 	%r2823, %r3912, %r2739;
	add.s32 	%r3919, %r3912, %r3918;
	add.s32 	%r2835, %r3919, %r3914;
	// begin inline asm
	shf.r.wrap.b32 %r2813, %r2823, %r2823, %r2960;
	// end inline asm
	// begin inline asm
	shf.r.wrap.b32 %r2817, %r2823, %r2823, %r2964;
	// end inline asm
	xor.b32  	%r3920, %r2817, %r2813;
	// begin inline asm
	shf.r.wrap.b32 %r2821, %r2823, %r2823, %r2968;
	// end inline asm
	xor.b32  	%r3921, %r3920, %r2821;
	and.b32  	%r3922, %r2799, %r2823;
	not.b32 	%r3923, %r2823;
	and.b32  	%r3924, %r2775, %r3923;
	or.b32  	%r3925, %r3924, %r3922;
	add.s32 	%r3926, %r3925, %r2751;
	add.s32 	%r3927, %r3926, %r3921;
	add.s32 	%r3928, %r3927, %r744;
	add.s32 	%r3929, %r3928, 2024104815;
	// begin inline asm
	shf.r.wrap.b32 %r2825, %r2835, %r2835, %r2972;
	// end inline asm
	// begin inline asm
	shf.r.wrap.b32 %r2829, %r2835, %r2835, %r2976;
	// end inline asm
	xor.b32  	%r3930, %r2829, %r2825;
	// begin inline asm
	shf.r.wrap.b32 %r2833, %r2835, %r2835, %r2980;
	// end inline asm
	xor.b32  	%r3931, %r3930, %r2833;
	xor.b32  	%r3932, %r2787, %r2811;
	and.b32  	%r3933, %r3932, %r2835;
	and.b32  	%r3934, %r2787, %r2811;
	xor.b32  	%r3935, %r3933, %r3934;
	add.s32 	%r2847, %r3929, %r2763;
	add.s32 	%r3936, %r3929, %r3935;
	add.s32 	%r2859, %r3936, %r3931;
	// begin inline asm
	shf.r.wrap.b32 %r2837, %r2847, %r2847, %r2960;
	// end inline asm
	// begin inline asm
	shf.r.wrap.b32 %r2841, %r2847, %r2847, %r2964;
	// end inline asm
	xor.b32  	%r3937, %r2841, %r2837;
	// begin inline asm
	shf.r.wrap.b32 %r2845, %r2847, %r2847, %r2968;
	// end inline asm
	xor.b32  	%r3938, %r3937, %r2845;
	and.b32  	%r3939, %r2823, %r2847;
	not.b32 	%r3940, %r2847;
	and.b32  	%r3941, %r2799, %r3940;
	or.b32  	%r3942, %r3941, %r3939;
	add.s32 	%r3943, %r3942, %r2775;
	add.s32 	%r3944, %r3943, %r3938;
	add.s32 	%r3945, %r3944, %r760;
	add.s32 	%r3946, %r3945, -2067236844;
	// begin inline asm
	shf.r.wrap.b32 %r2849, %r2859, %r2859, %r2972;
	// end inline asm
	// begin inline asm
	shf.r.wrap.b32 %r2853, %r2859, %r2859, %r2976;
	// end inline asm
	xor.b32  	%r3947, %r2853, %r2849;
	// begin inline asm
	shf.r.wrap.b32 %r2857, %r2859, %r2859, %r2980;
	// end inline asm
	xor.b32  	%r3948, %r3947, %r2857;
	xor.b32  	%r3949, %r2811, %r2835;
	and.b32  	%r3950, %r3949, %r2859;
	and.b32  	%r3951, %r2811, %r2835;
	xor.b32  	%r3952, %r3950, %r3951;
	add.s32 	%r2871, %r3946, %r2787;
	add.s32 	%r3953, %r3946, %r3952;
	add.s32 	%r2883, %r3953, %r3948;
	// begin inline asm
	shf.r.wrap.b32 %r2861, %r2871, %r2871, %r2960;
	// end inline asm
	// begin inline asm
	shf.r.wrap.b32 %r2865, %r2871, %r2871, %r2964;
	// end inline asm
	xor.b32  	%r3954, %r2865, %r2861;
	// begin inline asm
	shf.r.wrap.b32 %r2869, %r2871, %r2871, %r2968;
	// end inline asm
	xor.b32  	%r3955, %r3954, %r2869;
	and.b32  	%r3956, %r2847, %r2871;
	not.b32 	%r3957, %r2871;
	and.b32  	%r3958, %r2823, %r3957;
	or.b32  	%r3959, %r3958, %r3956;
	add.s32 	%r3960, %r3959, %r2799;
	add.s32 	%r3961, %r3960, %r3955;
	add.s32 	%r3962, %r3961, %r776;
	add.s32 	%r3963, %r3962, -1933114872;
	// begin inline asm
	shf.r.wrap.b32 %r2873, %r2883, %r2883, %r2972;
	// end inline asm
	// begin inline asm
	shf.r.wrap.b32 %r2877, %r2883, %r2883, %r2976;
	// end inline asm
	xor.b32  	%r3964, %r2877, %r2873;
	// begin inline asm
	shf.r.wrap.b32 %r2881, %r2883, %r2883, %r2980;
	// end inline asm
	xor.b32  	%r3965, %r3964, %r2881;
	xor.b32  	%r3966, %r2835, %r2859;
	and.b32  	%r3967, %r3966, %r2883;
	and.b32  	%r3968, %r2835, %r2859;
	xor.b32  	%r3969, %r3967, %r3968;
	add.s32 	%r2895, %r3963, %r2811;
	add.s32 	%r3970, %r3963, %r3969;
	add.s32 	%r2907, %r3970, %r3965;
	// begin inline asm
	shf.r.wrap.b32 %r2885, %r2895, %r2895, %r2960;
	// end inline asm
	// begin inline asm
	shf.r.wrap.b32 %r2889, %r2895, %r2895, %r2964;
	// end inline asm
	xor.b32  	%r3971, %r2889, %r2885;
	// begin inline asm
	shf.r.wrap.b32 %r2893, %r2895, %r2895, %r2968;
	// end inline asm
	xor.b32  	%r3972, %r3971, %r2893;
	and.b32  	%r3973, %r2871, %r2895;
	not.b32 	%r3974, %r2895;
	and.b32  	%r3975, %r2847, %r3974;
	or.b32  	%r3976, %r3975, %r3973;
	add.s32 	%r3977, %r3976, %r2823;
	add.s32 	%r3978, %r3977, %r3972;
	add.s32 	%r3979, %r3978, %r792;
	add.s32 	%r3980, %r3979, -1866530822;
	// begin inline asm
	shf.r.wrap.b32 %r2897, %r2907, %r2907, %r2972;
	// end inline asm
	// begin inline asm
	shf.r.wrap.b32 %r2901, %r2907, %r2907, %r2976;
	// end inline asm
	xor.b32  	%r3981, %r2901, %r2897;
	// begin inline asm
	shf.r.wrap.b32 %r2905, %r2907, %r2907, %r2980;
	// end inline asm
	xor.b32  	%r3982, %r3981, %r2905;
	xor.b32  	%r3983, %r2859, %r2883;
	and.b32  	%r3984, %r3983, %r2907;
	and.b32  	%r3985, %r2859, %r2883;
	xor.b32  	%r3986, %r3984, %r3985;
	add.s32 	%r2919, %r3980, %r2835;
	add.s32 	%r3987, %r3980, %r3986;
	add.s32 	%r2931, %r3987, %r3982;
	// begin inline asm
	shf.r.wrap.b32 %r2909, %r2919, %r2919, %r2960;
	// end inline asm
	// begin inline asm
	shf.r.wrap.b32 %r2913, %r2919, %r2919, %r2964;
	// end inline asm
	xor.b32  	%r3988, %r2913, %r2909;
	// begin inline asm
	shf.r.wrap.b32 %r2917, %r2919, %r2919, %r2968;
	// end inline asm
	xor.b32  	%r3989, %r3988, %r2917;
	and.b32  	%r3990, %r2895, %r2919;
	not.b32 	%r3991, %r2919;
	and.b32  	%r3992, %r2871, %r3991;
	or.b32  	%r3993, %r3992, %r3990;
	add.s32 	%r3994, %r3993, %r2847;
	add.s32 	%r3995, %r3994, %r3989;
	add.s32 	%r3996, %r3995, %r808;
	add.s32 	%r3997, %r3996, -1538233109;
	// begin inline asm
	shf.r.wrap.b32 %r2921, %r2931, %r2931, %r2972;
	// end inline asm
	// begin inline asm
	shf.r.wrap.b32 %r2925, %r2931, %r2931, %r2976;
	// end inline asm
	xor.b32  	%r3998, %r2925, %r2921;
	// begin inline asm
	shf.r.wrap.b32 %r2929, %r2931, %r2931, %r2980;
	// end inline asm
	xor.b32  	%r3999, %r3998, %r2929;
	xor.b32  	%r4000, %r2883, %r2907;
	and.b32  	%r4001, %r4000, %r2931;
	and.b32  	%r4002, %r2883, %r2907;
	xor.b32  	%r4003, %r4001, %r4002;
	add.s32 	%r2943, %r3997, %r2859;
	add.s32 	%r4004, %r3997, %r4003;
	add.s32 	%r2955, %r4004, %r3999;
	// begin inline asm
	shf.r.wrap.b32 %r2933, %r2943, %r2943, %r2960;
	// end inline asm
	// begin inline asm
	shf.r.wrap.b32 %r2937, %r2943, %r2943, %r2964;
	// end inline asm
	xor.b32  	%r4005, %r2937, %r2933;
	// begin inline asm
	shf.r.wrap.b32 %r2941, %r2943, %r2943, %r2968;
	// end inline asm
	xor.b32  	%r4006, %r4005, %r2941;
	and.b32  	%r4007, %r2919, %r2943;
	not.b32 	%r4008, %r2943;
	and.b32  	%r4009, %r2895, %r4008;
	or.b32  	%r4010, %r4009, %r4007;
	add.s32 	%r4011, %r4010, %r2871;
	add.s32 	%r4012, %r4011, %r4006;
	add.s32 	%r4013, %r4012, %r48;
	add.s32 	%r4014, %r4013, -1090935817;
	// begin inline asm
	shf.r.wrap.b32 %r2945, %r2955, %r2955, %r2972;
	// end inline asm
	// begin inline asm
	shf.r.wrap.b32 %r2949, %r2955, %r2955, %r2976;
	// end inline asm
	xor.b32  	%r4015, %r2949, %r2945;
	// begin inline asm
	shf.r.wrap.b32 %r2953, %r2955, %r2955, %r2980;
	// end inline asm
	xor.b32  	%r4016, %r4015, %r2953;
	xor.b32  	%r4017, %r2907, %r2931;
	and.b32  	%r4018, %r4017, %r2955;
	and.b32  	%r4019, %r2907, %r2931;
	xor.b32  	%r4020, %r4018, %r4019;
	add.s32 	%r2967, %r4014, %r2883;
	add.s32 	%r4021, %r4014, %r4020;
	add.s32 	%r2979, %r4021, %r4016;
	// begin inline asm
	shf.r.wrap.b32 %r2957, %r2967, %r2967, %r2960;
	// end inline asm
	// begin inline asm
	shf.r.wrap.b32 %r2961, %r2967, %r2967, %r2964;
	// end inline asm
	xor.b32  	%r4022, %r2961, %r2957;
	// begin inline asm
	shf.r.wrap.b32 %r2965, %r2967, %r2967, %r2968;
	// end inline asm
	xor.b32  	%r4023, %r4022, %r2965;
	and.b32  	%r4024, %r2943, %r2967;
	not.b32 	%r4025, %r2967;
	and.b32  	%r4026, %r2919, %r4025;
	or.b32  	%r4027, %r4026, %r4024;
	add.s32 	%r4028, %r4027, %r2895;
	add.s32 	%r4029, %r4028, %r4023;
	add.s32 	%r4030, %r4029, %r49;
	add.s32 	%r4031, %r4030, -965641998;
	// begin inline asm
	shf.r.wrap.b32 %r2969, %r2979, %r2979, %r2972;
	// end inline asm
	// begin inline asm
	shf.r.wrap.b32 %r2973, %r2979, %r2979, %r2976;
	// end inline asm
	xor.b32  	%r4032, %r2973, %r2969;
	// begin inline asm
	shf.r.wrap.b32 %r2977, %r2979, %r2979, %r2980;
	// end inline asm
	xor.b32  	%r4033, %r4032, %r2977;
	xor.b32  	%r4034, %r2931, %r2955;
	and.b32  	%r4035, %r4034, %r2979;
	and.b32  	%r4036, %r2931, %r2955;
	xor.b32  	%r4037, %r4035, %r4036;
	add.s32 	%r4038, %r4031, %r2907;
	add.s32 	%r4039, %r4031, %r4037;
	add.s32 	%r4040, %r4039, %r4033;
	add.u64 	%rd100, %SP, 528;
	add.u64 	%rd101, %SPL, 528;
	add.s32 	%r4041, %r4040, 1779033703;
	add.s32 	%r4042, %r2979, -1150833019;
	add.s32 	%r4043, %r2955, 1013904242;
	add.s32 	%r4044, %r2931, -1521486534;
	add.s32 	%r4045, %r4038, 1359893119;
	add.s32 	%r4046, %r2967, -1694144372;
	add.s32 	%r4047, %r2943, 528734635;
	add.s32 	%r4048, %r2919, 1541459225;
	st.local.v4.u32 	[%rd101], {%r4041, %r4042, %r4043, %r4044};
	st.local.v4.u32 	[%rd101+16], {%r4045, %r4046, %r4047, %r4048};
	mov.u64 	%rd102, $str$3;
	cvta.global.u64 	%rd103, %rd102;
	{ // callseq 80, 0
	.param .b64 param0;
	st.param.b64 	[param0], %rd103;
	.param .b64 param1;
	st.param.b64 	[param1], %rd100;
	.param .b32 retval0;
	call.uni (retval0), 
	vprintf, 
	(
	param0, 
	param1
	);
	ld.param.b32 	%r4049, [retval0];
	} // callseq 80
	ret;

}


// ===== COMPILED SASS (sm_100) =====

	.target	sm_100

	.elftype	@"ET_EXEC"


//--------------------- .note.nv.tkinfo           --------------------------
	.section	.note.nv.tkinfo,"",@"SHT_NOTE"
	.sectionflags	@"SHF_NOTE_NV_TKINFO"
	.tkinfo
        /*0018*/ 	.word	0x00000002
        /*0030*/ 	.string	""
        /*0030*/ 	.string	"ptxas"
        /*0030*/ 	.string	"Cuda compilation tools, release 13.0, V13.0.88"
        /*0030*/ 	.string	"Build cuda_13.0.r13.0/compiler.36424714_0"
        /*0030*/ 	.string	"-arch sm_100 -m 64 "



//--------------------- .note.nv.cuinfo           --------------------------
	.section	.note.nv.cuinfo,"",@"SHT_NOTE"
	.sectionflags	@"SHF_NOTE_NV_CUINFO"
        /*0018*/ 	.short	0x0002
        /*001a*/ 	.short	0x0064
        /*001c*/ 	.short	0x0082
	.zero		2


//--------------------- .nv.info                  --------------------------
	.section	.nv.info,"",@"SHT_CUDA_INFO"
	.align	4


	//----- nvinfo : EIATTR_REGCOUNT
	.align		4
        /*0000*/ 	.byte	0x04, 0x2f
        /*0002*/ 	.short	(.L_8 - .L_7)
	.align		4
.L_7:
        /*0004*/ 	.word	index@(_Z8gpu_hashj)
        /*0008*/ 	.word	0x0000002a


	//----- nvinfo : EIATTR_FRAME_SIZE
	.align		4
.L_8:
        /*000c*/ 	.byte	0x04, 0x11
        /*000e*/ 	.short	(.L_10 - .L_9)
	.align		4
.L_9:
        /*0010*/ 	.word	index@(_Z8gpu_hashj)
        /*0014*/ 	.word	0x00000230


	//----- nvinfo : EIATTR_MIN_STACK_SIZE
	.align		4
.L_10:
        /*0018*/ 	.byte	0x04, 0x12
        /*001a*/ 	.short	(.L_12 - .L_11)
	.align		4
.L_11:
        /*001c*/ 	.word	index@(_Z8gpu_hashj)
        /*0020*/ 	.word	0x00000230
.L_12:


//--------------------- .nv.compat                --------------------------
	.section	.nv.compat,"",@"SHT_CUDA_COMPAT_INFO"
	.align	4
        /*0000*/ 	.byte	0x02, 0x09, 0x00, 0x00, 0x02, 0x02, 0x01, 0x00, 0x02, 0x05, 0x05, 0x00, 0x03, 0x07, 0x01, 0x01
        /*0010*/ 	.byte	0x02, 0x03, 0x00, 0x00, 0x02, 0x06, 0x01, 0x00, 0x04, 0x0b, 0x08, 0x00, 0x09, 0x00, 0x00, 0x00
        /*0020*/ 	.byte	0x00, 0x00, 0x00, 0x00


//--------------------- .nv.info._Z8gpu_hashj     --------------------------
	.section	.nv.info._Z8gpu_hashj,"",@"SHT_CUDA_INFO"
	.sectionflags	@""
	.align	4


	//----- nvinfo : EIATTR_CUDA_API_VERSION
	.align		4
        /*0000*/ 	.byte	0x04, 0x37
        /*0002*/ 	.short	(.L_14 - .L_13)
.L_13:
        /*0004*/ 	.word	0x00000082


	//----- nvinfo : EIATTR_KPARAM_INFO
	.align		4
.L_14:
        /*0008*/ 	.byte	0x04, 0x17
        /*000a*/ 	.short	(.L_16 - .L_15)
.L_15:
        /*000c*/ 	.word	0x00000000
        /*0010*/ 	.short	0x0000
        /*0012*/ 	.short	0x0000
        /*0014*/ 	.byte	0x00, 0xf0, 0x11, 0x00


	//----- nvinfo : EIATTR_SPARSE_MMA_MASK
	.align		4
.L_16:
        /*0018*/ 	.byte	0x03, 0x50
        /*001a*/ 	.short	0x0000


	//----- nvinfo : EIATTR_MAXREG_COUNT
	.align		4
        /*001c*/ 	.byte	0x03, 0x1b
        /*001e*/ 	.short	0x00ff


	//----- nvinfo : EIATTR_EXTERNS
	.align		4
        /*0020*/ 	.byte	0x04, 0x0f
        /*0022*/ 	.short	(.L_18 - .L_17)


	//   ....[0]....
	.align		4
.L_17:
        /*0024*/ 	.word	index@(vprintf)


	//----- nvinfo : EIATTR_MERCURY_ISA_VERSION
	.align		4
.L_18:
        /*0028*/ 	.byte	0x03, 0x5f
        /*002a*/ 	.short	0x0101


	//----- nvinfo : EIATTR_VRC_CTA_INIT_COUNT
	.align		4
        /*002c*/ 	.byte	0x02, 0x4a
	.zero		1
	.zero		1


	//----- nvinfo : EIATTR_SYSCALL_OFFSETS
	.align		4
        /*0030*/ 	.byte	0x04, 0x46
        /*0032*/ 	.short	(.L_20 - .L_19)


	//   ....[0]....
.L_19:
        /*0034*/ 	.word	0x00001ed0


	//   ....[1]....
        /*0038*/ 	.word	0x00002020


	//   ....[2]....
        /*003c*/ 	.word	0x000020e0


	//   ....[3]....
        /*0040*/ 	.word	0x00002190


	//   ....[4]....
        /*0044*/ 	.word	0x00002240


	//   ....[5]....
        /*0048*/ 	.word	0x000022f0


	//   ....[6]....
        /*004c*/ 	.word	0x000023a0


	//   ....[7]....
        /*0050*/ 	.word	0x00002450


	//   ....[8]....
        /*0054*/ 	.word	0x000024f0


	//   ....[9]....
        /*0058*/ 	.word	0x00002560


	//   ....[10]....
        /*005c*/ 	.word	0x00002650


	//   ....[11]....
        /*0060*/ 	.word	0x00002700


	//   ....[12]....
        /*0064*/ 	.word	0x000027b0


	//   ....[13]....
        /*0068*/ 	.word	0x00002860


	//   ....[14]....
        /*006c*/ 	.word	0x00002910


	//   ....[15]....
        /*0070*/ 	.word	0x000029c0


	//   ....[16]....
        /*0074*/ 	.word	0x00002a70


	//   ....[17]....
        /*0078*/ 	.word	0x00002b10


	//   ....[18]....
        /*007c*/ 	.word	0x00002b80


	//   ....[19]....
        /*0080*/ 	.word	0x00002c50


	//   ....[20]....
        /*0084*/ 	.word	0x00002d30


	//   ....[21]....
        /*0088*/ 	.word	0x00002e60


	//   ....[22]....
        /*008c*/ 	.word	0x00002f40


	//   ....[23]....
        /*0090*/ 	.word	0x00002ff0


	//   ....[24]....
        /*0094*/ 	.word	0x000030a0


	//   ....[25]....
        /*0098*/ 	.word	0x00003150


	//   ....[26]....
        /*009c*/ 	.word	0x00003200


	//   ....[27]....
        /*00a0*/ 	.word	0x000032b0


	//   ....[28]....
        /*00a4*/ 	.word	0x00003350


	//   ....[29]....
        /*00a8*/ 	.word	0x000033c0


	//   ....[30]....
        /*00ac*/ 	.word	0x000034b0


	//   ....[31]....
        /*00b0*/ 	.word	0x00003560


	//   ....[32]....
        /*00b4*/ 	.word	0x00003610


	//   ....[33]....
        /*00b8*/ 	.word	0x000036c0


	//   ....[34]....
        /*00bc*/ 	.word	0x00003770


	//   ....[35]....
        /*00c0*/ 	.word	0x00003820


	//   ....[36]....
        /*00c4*/ 	.word	0x000038d0


	//   ....[37]....
        /*00c8*/ 	.word	0x00003970


	//   ....[38]....
        /*00cc*/ 	.word	0x000039e0


	//   ....[39]....
        /*00d0*/ 	.word	0x00003ab0


	//   ....[40]....
        /*00d4*/ 	.word	0x00003b90


	//   ....[41]....
        /*00d8*/ 	.word	0x00003cc0


	//   ....[42]....
        /*00dc*/ 	.word	0x00003da0


	//   ....[43]....
        /*00e0*/ 	.word	0x00003e50


	//   ....[44]....
        /*00e4*/ 	.word	0x00003f00


	//   ....[45]....
        /*00e8*/ 	.word	0x00003fb0


	//   ....[46]....
        /*00ec*/ 	.word	0x00004060


	//   ....[47]....
        /*00f0*/ 	.word	0x00004110


	//   ....[48]....
        /*00f4*/ 	.word	0x000041b0


	//   ....[49]....
        /*00f8*/ 	.word	0x00004220


	//   ....[50]....
        /*00fc*/ 	.word	0x00004310


	//   ....[51]....
        /*0100*/ 	.word	0x000043c0


	//   ....[52]....
        /*0104*/ 	.word	0x00004470


	//   ....[53]....
        /*0108*/ 	.word	0x00004520


	//   ....[54]....
        /*010c*/ 	.word	0x000045d0


	//   ....[55]....
        /*0110*/ 	.word	0x00004680


	//   ....[56]....
        /*0114*/ 	.word	0x00004730


	//   ....[57]....
        /*0118*/ 	.word	0x000047d0


	//   ....[58]....
        /*011c*/ 	.word	0x00004840


	//   ....[59]....
        /*0120*/ 	.word	0x00004910


	//   ....[60]....
        /*0124*/ 	.word	0x000049f0


	//   ....[61]....
        /*0128*/ 	.word	0x00004af0


	//   ....[62]....
        /*012c*/ 	.word	0x00004bb0


	//   ....[63]....
        /*0130*/ 	.word	0x00004c60


	//   ....[64]....
        /*0134*/ 	.word	0x00004d10


	//   ....[65]....
        /*0138*/ 	.word	0x00004dc0


	//   ....[66]....
        /*013c*/ 	.word	0x00004e70


	//   ....[67]....
        /*0140*/ 	.word	0x00004f20


	//   ....[68]....
        /*0144*/ 	.word	0x00004fc0


	//   ....[69]....
        /*0148*/ 	.word	0x00005030


	//   ....[70]....
        /*014c*/ 	.word	0x00005120


	//   ....[71]....
        /*0150*/ 	.word	0x000051d0


	//   ....[72]....
        /*0154*/ 	.word	0x00005280


	//   ....[73]....
        /*0158*/ 	.word	0x00005330


	//   ....[74]....
        /*015c*/ 	.word	0x000053e0


	//   ....[75]....
        /*0160*/ 	.word	0x00005490


	//   ....[76]....
        /*0164*/ 	.word	0x00005540


	//   ....[77]....
        /*0168*/ 	.word	0x000055e0


	//   ....[78]....
        /*016c*/ 	.word	0x00005650


	//   ....[79]....
        /*0170*/ 	.word	0x00005720


	//   ....[80]....
        /*0174*/ 	.word	0x00008590


	//----- nvinfo : EIATTR_EXIT_INSTR_OFFSETS
	.align		4
.L_20:
        /*0178*/ 	.byte	0x04, 0x1c
        /*017a*/ 	.short	(.L_22 - .L_21)


	//   ....[0]....
.L_21:
        /*017c*/ 	.word	0x000085a0


	//----- nvinfo : EIATTR_CRS_STACK_SIZE
	.align		4
.L_22:
        /*0180*/ 	.byte	0x04, 0x1e
        /*0182*/ 	.short	(.L_24 - .L_23)
.L_23:
        /*0184*/ 	.word	0x00000000


	//----- nvinfo : EIATTR_CBANK_PARAM_SIZE
	.align		4
.L_24:
        /*0188*/ 	.byte	0x03, 0x19
        /*018a*/ 	.short	0x0004


	//----- nvinfo : EIATTR_PARAM_CBANK
	.align		4
        /*018c*/ 	.byte	0x04, 0x0a
        /*018e*/ 	.short	(.L_26 - .L_25)
	.align		4
.L_25:
        /*0190*/ 	.word	index@(.nv.constant0._Z8gpu_hashj)
        /*0194*/ 	.short	0x0380
        /*0196*/ 	.short	0x0004


	//----- nvinfo : EIATTR_SW_WAR
	.align		4
.L_26:
        /*0198*/ 	.byte	0x04, 0x36
        /*019a*/ 	.short	(.L_28 - .L_27)
.L_27:
        /*019c*/ 	.word	0x00000008
.L_28:


//--------------------- .nv.callgraph             --------------------------
	.section	.nv.callgraph,"",@"SHT_CUDA_CALLGRAPH"
	.align	4
	.sectionentsize	8
	.align		4
        /*0000*/ 	.word	0x00000000
	.align		4
        /*0004*/ 	.word	0xffffffff
	.align		4
        /*0008*/ 	.word	index@(_Z8gpu_hashj)
	.align		4
        /*000c*/ 	.word	index@(vprintf)
	.align		4
        /*0010*/ 	.word	0x00000000
	.align		4
        /*0014*/ 	.word	0xfffffffe
	.align		4
        /*0018*/ 	.word	0x00000000
	.align		4
        /*001c*/ 	.word	0xfffffffd
	.align		4
        /*0020*/ 	.word	0x00000000
	.align		4
        /*0024*/ 	.word	0xfffffffc


//--------------------- .nv.constant4             --------------------------
	.section	.nv.constant4,"a",@progbits
	.align	8
	.align		8
.nv.constant4:
        /*0000*/ 	.dword	vprintf
	.align		8
        /*0008*/ 	.dword	message_prefix_len
	.align		8
        /*0010*/ 	.dword	K
	.align		8
        /*0018*/ 	.dword	_ZN34_INTERNAL_1cd85eec_4_k_cu__Z2Chjjj4cuda3std6ranges3__45__cpo4swapE
	.align		8
        /*0020*/ 	.dword	$str
	.align		8
        /*0028*/ 	.dword	$str$1
	.align		8
        /*0030*/ 	.dword	$str$2
	.align		8
        /*0038*/ 	.dword	$str$3


//--------------------- .text._Z8gpu_hashj        --------------------------
	.section	.text._Z8gpu_hashj,"ax",@progbits
	.align	128
        .global         _Z8gpu_hashj
        .type           _Z8gpu_hashj,@function
        .size           _Z8gpu_hashj,(.L_x_94 - _Z8gpu_hashj)
        .other          _Z8gpu_hashj,@"STO_CUDA_ENTRY STV_DEFAULT"
_Z8gpu_hashj:
.text._Z8gpu_hashj:
[----:B------:R-:W0:Y:S01]  /*0000*/  LDC R1, c[0x0][0x37c] ;  /* 0x0000df00ff017b82 */ /* 0x000e220000000800 */
[----:B------:R-:W-:Y:S01]  /*0010*/  UMOV UR4, 0x78 ;  /* 0x0000007800047882 */ /* 0x000fe20000000000 */
[----:B------:R-:W-:Y:S01]  /*0020*/  HFMA2 R12, -RZ, RZ, 679, 1398 ;  /* 0x614e6576ff0c7431 */ /* 0x000fe200000001ff */
[----:B------:R-:W-:Y:S01]  /*0030*/  UPRMT UR4, UR4, 0x123, URZ ;  /* 0x0000012304047896 */ /* 0x000fe200080000ff */
[----:B0-----:R-:W-:Y:S01]  /*0040*/  VIADD R1, R1, 0xfffffdd0 ;  /* 0xfffffdd001017836 */ /* 0x001fe20000000000 */
[----:B------:R-:W-:Y:S01]  /*0050*/  CS2R R20, SRZ ;  /* 0x0000000000147805 */ /* 0x000fe2000001ff00 */
[----:B------:R-:W-:Y:S01]  /*0060*/  IMAD.MOV.U32 R13, RZ, RZ, 0x65725573 ;  /* 0x65725573ff0d7424 */ /* 0x000fe200078e00ff */
[----:B------:R-:W-:Y:S01]  /*0070*/  USHF.R.U32.HI UR7, URZ, 0x8, UR4 ;  /* 0x00000008ff077899 */ /* 0x000fe20008011604 */
[----:B------:R-:W-:Y:S01]  /*0080*/  IMAD.MOV.U32 R14, RZ, RZ, 0x65642f80 ;  /* 0x65642f80ff0e7424 */ /* 0x000fe200078e00ff */
[----:B------:R-:W-:Y:S01]  /*0090*/  USHF.R.U32.HI UR5, URZ, 0x18, UR4 ;  /* 0x00000018ff057899 */ /* 0x000fe20008011604 */
[----:B------:R-:W-:Y:S01]  /*00a0*/  IMAD.MOV.U32 R15, RZ, RZ, RZ ;  /* 0x000000ffff0f7224 */ /* 0x000fe200078e00ff */
[----:B------:R-:W-:Y:S01]  /*00b0*/  USHF.R.U32.HI UR6, URZ, 0x10, UR4 ;  /* 0x00000010ff067899 */ /* 0x000fe20008011604 */
[----:B------:R-:W-:Y:S01]  /*00c0*/  IMAD.MOV.U32 R0, RZ, RZ, 0x44656c74 ;  /* 0x44656c74ff007424 */ /* 0x000fe200078e00ff */
[----:B------:R-:W-:Y:S01]  /*00d0*/  UPRMT UR4, UR7, 0x3340, UR4 ;  /* 0x0000334007047896 */ /* 0x000fe20008000004 */
[----:B------:R-:W-:Y:S01]  /*00e0*/  IMAD.MOV.U32 R23, RZ, RZ, -0x41e3cb55 ;  /* 0xbe1c34abff177424 */ /* 0x000fe200078e00ff */
[----:B------:R-:W-:Y:S01]  /*00f0*/  UPRMT UR5, UR5, 0x3340, UR6 ;  /* 0x0000334005057896 */ /* 0x000fe20008000006 */
[----:B------:R-:W-:Y:S01]  /*0100*/  MOV R5, 0x9e7da29 ;  /* 0x09e7da2900057802 */ /* 0x000fe20000000f00 */
[----:B------:R-:W-:Y:S01]  /*0110*/  IMAD.MOV.U32 R7, RZ, RZ, 0x1653dc39 ;  /* 0x1653dc39ff077424 */ /* 0x000fe200078e00ff */
[----:B------:R0:W-:Y:S01]  /*0120*/  STL.128 [R1+0x10], R12 ;  /* 0x0000100c01007387 */ /* 0x0001e20000100c00 */
[----:B------:R-:W-:Y:S01]  /*0130*/  UPRMT UR4, UR5, 0x5410, UR4 ;  /* 0x0000541005047896 */ /* 0x000fe20008000004 */
[----:B------:R-:W-:Y:S01]  /*0140*/  BSSY.RECONVERGENT B7, `(.L_x_0) ;  /* 0x00002aa000077945 */ /* 0x000fe20003800200 */
[----:B------:R-:W-:Y:S01]  /*0150*/  IMAD.MOV.U32 R37, RZ, RZ, RZ ;  /* 0x000000ffff257224 */ /* 0x000fe200078e00ff */
[----:B------:R-:W-:Y:S01]  /*0160*/  STL [R1+0xc], R0 ;  /* 0x00000c0001007387 */ /* 0x000fe20000100800 */
[----:B------:R-:W-:-:S02]  /*0170*/  USHF.R.W.U32 UR5, UR4, 0x11, UR4 ;  /* 0x0000001104057899 */ /* 0x000fc40008001e04 */
[----:B------:R-:W-:Y:S02]  /*0180*/  USHF.R.W.U32 UR6, UR4, 0x13, UR4 ;  /* 0x0000001304067899 */ /* 0x000fe40008001e04 */
[----:B------:R-:W-:Y:S01]  /*0190*/  IMAD.U32 R22, RZ, RZ, UR4 ;  /* 0x00000004ff167e24 */ /* 0x000fe2000f8e00ff */
[----:B------:R-:W-:Y:S02]  /*01a0*/  USHF.R.U32.HI UR7, URZ, 0xa, UR4 ;  /* 0x0000000aff077899 */ /* 0x000fe40008011604 */
[----:B------:R-:W-:Y:S02]  /*01b0*/  UIADD3 UR21, UPT, UPT, UR4, -0x6a61c2ec, URZ ;  /* 0x959e3d1404157890 */ /* 0x000fe4000fffe0ff */
[----:B------:R-:W-:Y:S01]  /*01c0*/  USHF.R.W.U32 UR9, UR4, 0x7, UR4 ;  /* 0x0000000704097899 */ /* 0x000fe20008001e04 */
[----:B------:R1:W-:Y:S01]  /*01d0*/  STL.128 [R1+0x40], R20 ;  /* 0x0000401401007387 */ /* 0x0003e20000100c00 */
[----:B------:R-:W-:Y:S02]  /*01e0*/  USHF.R.W.U32 UR10, UR4, 0x12, UR4 ;  /* 0x00000012040a7899 */ /* 0x000fe40008001e04 */
[----:B------:R-:W-:Y:S01]  /*01f0*/  USHF.R.U32.HI UR11, URZ, 0x3, UR4 ;  /* 0x00000003ff0b7899 */ /* 0x000fe20008011604 */
[----:B------:R-:W-:Y:S01]  /*0200*/  IMAD.U32 R9, RZ, RZ, UR21 ;  /* 0x00000015ff097e24 */ /* 0x000fe2000f8e00ff */
[----:B------:R-:W-:-:S02]  /*0210*/  ULOP3.LUT UR6, UR6, UR7, UR5, 0x96, !UPT ;  /* 0x0000000706067292 */ /* 0x000fc4000f8e9605 */
[----:B------:R-:W-:Y:S02]  /*0220*/  USHF.R.W.U32 UR5, UR21, 0x11, UR21 ;  /* 0x0000001115057899 */ /* 0x000fe40008001e15 */
[----:B------:R-:W-:Y:S02]  /*0230*/  USHF.R.W.U32 UR7, UR21, 0x13, UR21 ;  /* 0x0000001315077899 */ /* 0x000fe40008001e15 */
[----:B------:R-:W-:Y:S02]  /*0240*/  USHF.R.U32.HI UR8, URZ, 0xa, UR21 ;  /* 0x0000000aff087899 */ /* 0x000fe40008011615 */
[----:B------:R-:W-:Y:S02]  /*0250*/  ULOP3.LUT UR57, UR10, UR11, UR9, 0x96, !UPT ;  /* 0x0000000b0a397292 */ /* 0x000fe4000f8e9609 */
[----:B------:R-:W-:Y:S02]  /*0260*/  USHF.R.W.U32 UR45, UR21, 0x7, UR21 ;  /* 0x00000007152d7899 */ /* 0x000fe40008001e15 */
[----:B------:R-:W-:-:S02]  /*0270*/  USHF.R.W.U32 UR9, UR21, 0x12, UR21 ;  /* 0x0000001215097899 */ /* 0x000fc40008001e15 */
[----:B------:R-:W-:Y:S02]  /*0280*/  USHF.R.U32.HI UR10, URZ, 0x3, UR21 ;  /* 0x00000003ff0a7899 */ /* 0x000fe40008011615 */
[----:B------:R-:W-:Y:S02]  /*0290*/  UIADD3 UR6, UPT, UPT, UR6, -0x1f792332, URZ ;  /* 0xe086dcce06067890 */ /* 0x000fe4000fffe0ff */
[----:B------:R-:W-:Y:S02]  /*02a0*/  ULOP3.LUT UR5, UR7, UR8, UR5, 0x96, !UPT ;  /* 0x0000000807057292 */ /* 0x000fe4000f8e9605 */
[----:B------:R-:W-:Y:S02]  /*02b0*/  ULOP3.LUT UR45, UR9, UR10, UR45, 0x96, !UPT ;  /* 0x0000000a092d7292 */ /* 0x000fe4000f8e962d */
[----:B------:R-:W-:Y:S02]  /*02c0*/  USHF.R.W.U32 UR7, UR6, 0x11, UR6 ;  /* 0x0000001106077899 */ /* 0x000fe40008001e06 */
[----:B------:R-:W-:Y:S01]  /*02d0*/  IMAD.U32 R4, RZ, RZ, UR6 ;  /* 0x00000006ff047e24 */ /* 0x000fe2000f8e00ff */
[----:B------:R-:W-:-:S02]  /*02e0*/  USHF.R.W.U32 UR8, UR6, 0x13, UR6 ;  /* 0x0000001306087899 */ /* 0x000fc40008001e06 */
[----:B------:R-:W-:Y:S02]  /*02f0*/  USHF.R.U32.HI UR9, URZ, 0xa, UR6 ;  /* 0x0000000aff097899 */ /* 0x000fe40008011606 */
[----:B------:R-:W-:Y:S02]  /*0300*/  UIADD3 UR5, UPT, UPT, UR6, UR5, URZ ;  /* 0x0000000506057290 */ /* 0x000fe4000fffe0ff */
[----:B------:R-:W-:Y:S02]  /*0310*/  ULOP3.LUT UR7, UR8, UR9, UR7, 0x96, !UPT ;  /* 0x0000000908077292 */ /* 0x000fe4000f8e9607 */
[----:B------:R-:W-:Y:S02]  /*0320*/  USHF.R.W.U32 UR8, UR5, 0x11, UR5 ;  /* 0x0000001105087899 */ /* 0x000fe40008001e05 */
[----:B------:R-:W-:Y:S02]  /*0330*/  USHF.R.W.U32 UR9, UR5, 0x13, UR5 ;  /* 0x0000001305097899 */ /* 0x000fe40008001e05 */
[----:B------:R-:W-:Y:S01]  /*0340*/  IMAD.U32 R11, RZ, RZ, UR5 ;  /* 0x00000005ff0b7e24 */ /* 0x000fe2000f8e00ff */
[----:B------:R-:W-:-:S02]  /*0350*/  USHF.R.U32.HI UR10, URZ, 0xa, UR5 ;  /* 0x0000000aff0a7899 */ /* 0x000fc40008011605 */
[----:B------:R-:W-:Y:S02]  /*0360*/  USHF.R.W.U32 UR54, UR6, 0x7, UR6 ;  /* 0x0000000706367899 */ /* 0x000fe40008001e06 */
[----:B------:R-:W-:Y:S02]  /*0370*/  USHF.R.W.U32 UR11, UR6, 0x12, UR6 ;  /* 0x00000012060b7899 */ /* 0x000fe40008001e06 */
[----:B------:R-:W-:Y:S02]  /*0380*/  USHF.R.U32.HI UR12, URZ, 0x3, UR6 ;  /* 0x00000003ff0c7899 */ /* 0x000fe40008011606 */
[----:B------:R-:W-:Y:S02]  /*0390*/  UIADD3 UR7, UPT, UPT, UR7, 0x65642f80, URZ ;  /* 0x65642f8007077890 */ /* 0x000fe4000fffe0ff */
[----:B------:R-:W-:Y:S02]  /*03a0*/  ULOP3.LUT UR10, UR9, UR10, UR8, 0x96, !UPT ;  /* 0x0000000a090a7292 */ /* 0x000fe4000f8e9608 */
[----:B------:R-:W-:-:S02]  /*03b0*/  ULOP3.LUT UR54, UR11, UR12, UR54, 0x96, !UPT ;  /* 0x0000000c0b367292 */ /* 0x000fc4000f8e9636 */
[----:B------:R-:W-:Y:S02]  /*03c0*/  USHF.R.W.U32 UR60, UR7, 0x11, UR7 ;  /* 0x00000011073c7899 */ /* 0x000fe40008001e07 */
[----:B------:R-:W-:Y:S01]  /*03d0*/  MOV R6, UR7 ;  /* 0x0000000700067c02 */ /* 0x000fe20008000f00 */
[----:B------:R-:W-:Y:S02]  /*03e0*/  USHF.R.W.U32 UR8, UR7, 0x13, UR7 ;  /* 0x0000001307087899 */ /* 0x000fe40008001e07 */
[----:B------:R-:W-:Y:S02]  /*03f0*/  USHF.R.U32.HI UR9, URZ, 0xa, UR7 ;  /* 0x0000000aff097899 */ /* 0x000fe40008011607 */
[----:B------:R-:W-:Y:S01]  /*0400*/  USHF.R.W.U32 UR43, UR5, 0x7, UR5 ;  /* 0x00000007052b7899 */ /* 0x000fe20008001e05 */
[----:B------:R-:W-:Y:S01]  /*0410*/  STL.128 [R1+0x50], R4 ;  /* 0x0000500401007387 */ /* 0x000fe20000100c00 */
[----:B------:R-:W-:Y:S02]  /*0420*/  USHF.R.W.U32 UR11, UR5, 0x12, UR5 ;  /* 0x00000012050b7899 */ /* 0x000fe40008001e05 */
[----:B------:R-:W-:-:S02]  /*0430*/  USHF.R.U32.HI UR12, URZ, 0x3, UR5 ;  /* 0x00000003ff0c7899 */ /* 0x000fc40008011605 */
[----:B------:R-:W-:Y:S02]  /*0440*/  UIADD3 UR61, UPT, UPT, UR7, UR10, URZ ;  /* 0x0000000a073d7290 */ /* 0x000fe4000fffe0ff */
[----:B------:R-:W-:Y:S02]  /*0450*/  USHF.R.W.U32 UR52, UR7, 0x7, UR7 ;  /* 0x0000000707347899 */ /* 0x000fe40008001e07 */
[----:B------:R-:W-:Y:S02]  /*0460*/  USHF.R.W.U32 UR10, UR7, 0x12, UR7 ;  /* 0x00000012070a7899 */ /* 0x000fe40008001e07 */
[----:B------:R-:W-:Y:S01]  /*0470*/  USHF.R.U32.HI UR14, URZ, 0x3, UR7 ;  /* 0x00000003ff0e7899 */ /* 0x000fe20008011607 */
[----:B0-----:R-:W-:Y:S01]  /*0480*/  IMAD.U32 R13, RZ, RZ, UR61 ;  /* 0x0000003dff0d7e24 */ /* 0x001fe2000f8e00ff */
[----:B------:R-:W-:Y:S02]  /*0490*/  ULOP3.LUT UR60, UR8, UR9, UR60, 0x96, !UPT ;  /* 0x00000009083c7292 */ /* 0x000fe4000f8e963c */
[----:B------:R-:W-:-:S02]  /*04a0*/  ULOP3.LUT UR43, UR11, UR12, UR43, 0x96, !UPT ;  /* 0x0000000c0b2b7292 */ /* 0x000fc4000f8e962b */
[----:B------:R-:W-:Y:S02]  /*04b0*/  USHF.R.W.U32 UR11, UR61, 0x11, UR61 ;  /* 0x000000113d0b7899 */ /* 0x000fe40008001e3d */
[----:B------:R-:W-:Y:S01]  /*04c0*/  USHF.R.W.U32 UR12, UR61, 0x13, UR61 ;  /* 0x000000133d0c7899 */ /* 0x000fe20008001e3d */
[----:B------:R-:W-:Y:S01]  /*04d0*/  IMAD.U32 R8, RZ, RZ, UR60 ;  /* 0x0000003cff087e24 */ /* 0x000fe2000f8e00ff */
[----:B------:R-:W-:Y:S02]  /*04e0*/  USHF.R.U32.HI UR13, URZ, 0xa, UR61 ;  /* 0x0000000aff0d7899 */ /* 0x000fe4000801163d */
[----:B------:R-:W-:Y:S02]  /*04f0*/  ULOP3.LUT UR52, UR10, UR14, UR52, 0x96, !UPT ;  /* 0x0000000e0a347292 */ /* 0x000fe4000f8e9634 */
[----:B------:R-:W-:Y:S02]  /*0500*/  USHF.R.W.U32 UR8, UR60, 0x11, UR60 ;  /* 0x000000113c087899 */ /* 0x000fe40008001e3c */
[----:B------:R-:W-:-:S02]  /*0510*/  USHF.R.W.U32 UR9, UR60, 0x13, UR60 ;  /* 0x000000133c097899 */ /* 0x000fc40008001e3c */
[----:B------:R-:W-:Y:S02]  /*0520*/  USHF.R.U32.HI UR10, URZ, 0xa, UR60 ;  /* 0x0000000aff0a7899 */ /* 0x000fe4000801163c */
[----:B------:R-:W-:Y:S02]  /*0530*/  ULOP3.LUT UR11, UR12, UR13, UR11, 0x96, !UPT ;  /* 0x0000000d0c0b7292 */ /* 0x000fe4000f8e960b */
[----:B------:R-:W-:Y:S02]  /*0540*/  ULOP3.LUT UR8, UR9, UR10, UR8, 0x96, !UPT ;  /* 0x0000000a09087292 */ /* 0x000fe4000f8e9608 */
[----:B------:R-:W-:Y:S02]  /*0550*/  USHF.R.W.U32 UR50, UR60, 0x7, UR60 ;  /* 0x000000073c327899 */ /* 0x000fe40008001e3c */
[----:B------:R-:W-:Y:S02]  /*0560*/  USHF.R.W.U32 UR12, UR60, 0x12, UR60 ;  /* 0x000000123c0c7899 */ /* 0x000fe40008001e3c */
[----:B------:R-:W-:-:S02]  /*0570*/  USHF.R.U32.HI UR13, URZ, 0x3, UR60 ;  /* 0x00000003ff0d7899 */ /* 0x000fc4000801163c */
[----:B------:R-:W-:Y:S02]  /*0580*/  UIADD3 UR59, UPT, UPT, UR60, UR11, URZ ;  /* 0x0000000b3c3b7290 */ /* 0x000fe4000fffe0ff */
[----:B------:R-:W-:Y:S02]  /*0590*/  UIADD3 UR58, UPT, UPT, UR8, -0x41e3cb55, URZ ;  /* 0xbe1c34ab083a7890 */ /* 0x000fe4000fffe0ff */
[----:B------:R-:W-:Y:S02]  /*05a0*/  ULOP3.LUT UR50, UR12, UR13, UR50, 0x96, !UPT ;  /* 0x0000000d0c327292 */ /* 0x000fe4000f8e9632 */
[----:B------:R-:W-:Y:S02]  /*05b0*/  USHF.R.W.U32 UR11, UR59, 0x11, UR59 ;  /* 0x000000113b0b7899 */ /* 0x000fe40008001e3b */
[----:B------:R-:W-:Y:S01]  /*05c0*/  IMAD.U32 R15, RZ, RZ, UR59 ;  /* 0x0000003bff0f7e24 */ /* 0x000fe2000f8e00ff */
[----:B------:R-:W-:Y:S01]  /*05d0*/  USHF.R.W.U32 UR12, UR59, 0x13, UR59 ;  /* 0x000000133b0c7899 */ /* 0x000fe20008001e3b */
[----:B------:R-:W-:Y:S01]  /*05e0*/  IMAD.U32 R10, RZ, RZ, UR58 ;  /* 0x0000003aff0a7e24 */ /* 0x000fe2000f8e00ff */
[----:B------:R-:W-:-:S02]  /*05f0*/  USHF.R.U32.HI UR13, URZ, 0xa, UR59 ;  /* 0x0000000aff0d7899 */ /* 0x000fc4000801163b */
[----:B------:R-:W-:Y:S02]  /*0600*/  USHF.R.W.U32 UR8, UR58, 0x11, UR58 ;  /* 0x000000113a087899 */ /* 0x000fe40008001e3a */
[----:B------:R-:W-:Y:S01]  /*0610*/  USHF.R.W.U32 UR9, UR58, 0x13, UR58 ;  /* 0x000000133a097899 */ /* 0x000fe20008001e3a */
[----:B------:R-:W-:Y:S01]  /*0620*/  STL.128 [R1+0x60], R8 ;  /* 0x0000600801007387 */ /* 0x000fe20000100c00 */
[----:B------:R-:W-:Y:S02]  /*0630*/  USHF.R.U32.HI UR10, URZ, 0xa, UR58 ;  /* 0x0000000aff0a7899 */ /* 0x000fe4000801163a */
[----:B------:R-:W-:Y:S02]  /*0640*/  ULOP3.LUT UR11, UR12, UR13, UR11, 0x96, !UPT ;  /* 0x0000000d0c0b7292 */ /* 0x000fe4000f8e960b */
[----:B------:R-:W-:Y:S02]  /*0650*/  ULOP3.LUT UR8, UR9, UR10, UR8, 0x96, !UPT ;  /* 0x0000000a09087292 */ /* 0x000fe4000f8e9608 */
[----:B------:R-:W-:-:S02]  /*0660*/  USHF.R.W.U32 UR48, UR58, 0x7, UR58 ;  /* 0x000000073a307899 */ /* 0x000fc40008001e3a */
[----:B------:R-:W-:Y:S02]  /*0670*/  USHF.R.W.U32 UR12, UR58, 0x12, UR58 ;  /* 0x000000123a0c7899 */ /* 0x000fe40008001e3a */
[----:B------:R-:W-:Y:S02]  /*0680*/  USHF.R.U32.HI UR13, URZ, 0x3, UR58 ;  /* 0x00000003ff0d7899 */ /* 0x000fe4000801163a */
[----:B------:R-:W-:Y:S02]  /*0690*/  UIADD3 UR57, UPT, UPT, UR57, UR11, UR58 ;  /* 0x0000000b39397290 */ /* 0x000fe4000fffe03a */
[----:B------:R-:W-:Y:S02]  /*06a0*/  UIADD3 UR56, UPT, UPT, UR8, 0x9e7da29, URZ ;  /* 0x09e7da2908387890 */ /* 0x000fe4000fffe0ff */
[----:B------:R-:W-:Y:S02]  /*06b0*/  ULOP3.LUT UR48, UR12, UR13, UR48, 0x96, !UPT ;  /* 0x0000000d0c307292 */ /* 0x000fe4000f8e9630 */
[----:B------:R-:W-:-:S02]  /*06c0*/  USHF.R.W.U32 UR11, UR57, 0x11, UR57 ;  /* 0x00000011390b7899 */ /* 0x000fc40008001e39 */
[----:B-1----:R-:W-:Y:S01]  /*06d0*/  IMAD.U32 R21, RZ, RZ, UR57 ;  /* 0x00000039ff157e24 */ /* 0x002fe2000f8e00ff */
[----:B------:R-:W-:Y:S01]  /*06e0*/  USHF.R.W.U32 UR12, UR57, 0x13, UR57 ;  /* 0x00000013390c7899 */ /* 0x000fe20008001e39 */
[----:B------:R-:W-:Y:S01]  /*06f0*/  IMAD.U32 R12, RZ, RZ, UR56 ;  /* 0x00000038ff0c7e24 */ /* 0x000fe2000f8e00ff */
[----:B------:R-:W-:Y:S02]  /*0700*/  USHF.R.U32.HI UR13, URZ, 0xa, UR57 ;  /* 0x0000000aff0d7899 */ /* 0x000fe40008011639 */
[----:B------:R-:W-:Y:S02]  /*0710*/  USHF.R.W.U32 UR8, UR56, 0x11, UR56 ;  /* 0x0000001138087899 */ /* 0x000fe40008001e38 */
[----:B------:R-:W-:Y:S02]  /*0720*/  USHF.R.W.U32 UR9, UR56, 0x13, UR56 ;  /* 0x0000001338097899 */ /* 0x000fe40008001e38 */
[----:B------:R-:W-:Y:S02]  /*0730*/  USHF.R.U32.HI UR10, URZ, 0xa, UR56 ;  /* 0x0000000aff0a7899 */ /* 0x000fe40008011638 */
[----:B------:R-:W-:-:S02]  /*0740*/  ULOP3.LUT UR11, UR12, UR13, UR11, 0x96, !UPT ;  /* 0x0000000d0c0b7292 */ /* 0x000fc4000f8e960b */
[----:B------:R-:W-:Y:S02]  /*0750*/  ULOP3.LUT UR8, UR9, UR10, UR8, 0x96, !UPT ;  /* 0x0000000a09087292 */ /* 0x000fe4000f8e9608 */
[----:B------:R-:W-:Y:S02]  /*0760*/  UIADD3 UR11, UPT, UPT, UR11, -0x41e3cb55, UR56 ;  /* 0xbe1c34ab0b0b7890 */ /* 0x000fe4000fffe038 */
[----:B------:R-:W-:Y:S02]  /*0770*/  UIADD3 UR55, UPT, UPT, UR8, 0x1653dc39, URZ ;  /* 0x1653dc3908377890 */ /* 0x000fe4000fffe0ff */
[----:B------:R-:W-:Y:S02]  /*0780*/  USHF.R.W.U32 UR46, UR56, 0x7, UR56 ;  /* 0x00000007382e7899 */ /* 0x000fe40008001e38 */
[----:B------:R-:W-:Y:S02]  /*0790*/  USHF.R.W.U32 UR12, UR56, 0x12, UR56 ;  /* 0x00000012380c7899 */ /* 0x000fe40008001e38 */
[----:B------:R-:W-:Y:S01]  /*07a0*/  USHF.R.U32.HI UR13, URZ, 0x3, UR56 ;  /* 0x00000003ff0d7899 */ /* 0x000fe20008011638 */
[----:B------:R-:W-:Y:S01]  /*07b0*/  MOV R14, UR55 ;  /* 0x00000037000e7c02 */ /* 0x000fe20008000f00 */
[----:B------:R-:W-:-:S02]  /*07c0*/  UIADD3 UR54, UPT, UPT, UR54, UR11, URZ ;  /* 0x0000000b36367290 */ /* 0x000fc4000fffe0ff */
[----:B------:R-:W-:Y:S02]  /*07d0*/  USHF.R.W.U32 UR8, UR55, 0x11, UR55 ;  /* 0x0000001137087899 */ /* 0x000fe40008001e37 */
[----:B------:R-:W-:Y:S01]  /*07e0*/  USHF.R.W.U32 UR9, UR55, 0x13, UR55 ;  /* 0x0000001337097899 */ /* 0x000fe20008001e37 */
[----:B------:R0:W-:Y:S01]  /*07f0*/  STL.128 [R1+0x70], R12 ;  /* 0x0000700c01007387 */ /* 0x0001e20000100c00 */
[----:B------:R-:W-:Y:S01]  /*0800*/  USHF.R.U32.HI UR10, URZ, 0xa, UR55 ;  /* 0x0000000aff0a7899 */ /* 0x000fe20008011637 */
[----:B------:R-:W-:Y:S01]  /*0810*/  IMAD.U32 R23, RZ, RZ, UR54 ;  /* 0x00000036ff177e24 */ /* 0x000fe2000f8e00ff */
[----:B------:R-:W-:Y:S02]  /*0820*/  USHF.R.W.U32 UR41, UR61, 0x7, UR61 ;  /* 0x000000073d297899 */ /* 0x000fe40008001e3d */
[----:B------:R-:W-:Y:S02]  /*0830*/  USHF.R.W.U32 UR14, UR61, 0x12, UR61 ;  /* 0x000000123d0e7899 */ /* 0x000fe40008001e3d */
[----:B------:R-:W-:-:S02]  /*0840*/  USHF.R.U32.HI UR15, URZ, 0x3, UR61 ;  /* 0x00000003ff0f7899 */ /* 0x000fc4000801163d */
[----:B------:R-:W-:Y:S02]  /*0850*/  ULOP3.LUT UR46, UR12, UR13, UR46, 0x96, !UPT ;  /* 0x0000000d0c2e7292 */ /* 0x000fe4000f8e962e */
[----:B------:R-:W-:Y:S02]  /*0860*/  USHF.R.W.U32 UR11, UR54, 0x11, UR54 ;  /* 0x00000011360b7899 */ /* 0x000fe40008001e36 */
[----:B------:R-:W-:Y:S02]  /*0870*/  USHF.R.W.U32 UR12, UR54, 0x13, UR54 ;  /* 0x00000013360c7899 */ /* 0x000fe40008001e36 */
[----:B------:R-:W-:Y:S02]  /*0880*/  USHF.R.U32.HI UR13, URZ, 0xa, UR54 ;  /* 0x0000000aff0d7899 */ /* 0x000fe40008011636 */
[----:B------:R-:W-:Y:S02]  /*0890*/  ULOP3.LUT UR8, UR9, UR10, UR8, 0x96, !UPT ;  /* 0x0000000a09087292 */ /* 0x000fe4000f8e9608 */
[----:B------:R-:W-:-:S02]  /*08a0*/  ULOP3.LUT UR41, UR14, UR15, UR41, 0x96, !UPT ;  /* 0x0000000f0e297292 */ /* 0x000fc4000f8e9629 */
[----:B------:R-:W-:Y:S02]  /*08b0*/  USHF.R.W.U32 UR39, UR59, 0x7, UR59 ;  /* 0x000000073b277899 */ /* 0x000fe40008001e3b */
[----:B------:R-:W-:Y:S02]  /*08c0*/  USHF.R.W.U32 UR14, UR59, 0x12, UR59 ;  /* 0x000000123b0e7899 */ /* 0x000fe40008001e3b */
[----:B------:R-:W-:Y:S02]  /*08d0*/  USHF.R.U32.HI UR15, URZ, 0x3, UR59 ;  /* 0x00000003ff0f7899 */ /* 0x000fe4000801163b */
[----:B------:R-:W-:Y:S02]  /*08e0*/  ULOP3.LUT UR11, UR12, UR13, UR11, 0x96, !UPT ;  /* 0x0000000d0c0b7292 */ /* 0x000fe4000f8e960b */
[----:B------:R-:W-:Y:S02]  /*08f0*/  UIADD3 UR53, UPT, UPT, UR21, UR8, URZ ;  /* 0x0000000815357290 */ /* 0x000fe4000fffe0ff */
[----:B------:R-:W-:-:S02]  /*0900*/  ULOP3.LUT UR39, UR14, UR15, UR39, 0x96, !UPT ;  /* 0x0000000f0e277292 */ /* 0x000fc4000f8e9627 */
[----:B------:R-:W-:Y:S02]  /*0910*/  UIADD3 UR11, UPT, UPT, UR11, 0x9e7da29, UR55 ;  /* 0x09e7da290b0b7890 */ /* 0x000fe4000fffe037 */
[----:B------:R-:W-:Y:S01]  /*0920*/  USHF.R.W.U32 UR37, UR57, 0x7, UR57 ;  /* 0x0000000739257899 */ /* 0x000fe20008001e39 */
[----:B------:R-:W-:Y:S01]  /*0930*/  IMAD.U32 R20, RZ, RZ, UR53 ;  /* 0x00000035ff147e24 */ /* 0x000fe2000f8e00ff */
[----:B------:R-:W-:Y:S02]  /*0940*/  USHF.R.W.U32 UR14, UR57, 0x12, UR57 ;  /* 0x00000012390e7899 */ /* 0x000fe40008001e39 */
[----:B------:R-:W-:Y:S02]  /*0950*/  USHF.R.U32.HI UR15, URZ, 0x3, UR57 ;  /* 0x00000003ff0f7899 */ /* 0x000fe40008011639 */
[----:B------:R-:W-:Y:S02]  /*0960*/  USHF.R.W.U32 UR8, UR53, 0x11, UR53 ;  /* 0x0000001135087899 */ /* 0x000fe40008001e35 */
[----:B------:R-:W-:-:S02]  /*0970*/  USHF.R.W.U32 UR9, UR53, 0x13, UR53 ;  /* 0x0000001335097899 */ /* 0x000fc40008001e35 */
[----:B------:R-:W-:Y:S02]  /*0980*/  USHF.R.U32.HI UR10, URZ, 0xa, UR53 ;  /* 0x0000000aff0a7899 */ /* 0x000fe40008011635 */
[----:B------:R-:W-:Y:S02]  /*0990*/  UIADD3 UR52, UPT, UPT, UR52, UR11, URZ ;  /* 0x0000000b34347290 */ /* 0x000fe4000fffe0ff */
[----:B------:R-:W-:Y:S02]  /*09a0*/  ULOP3.LUT UR37, UR14, UR15, UR37, 0x96, !UPT ;  /* 0x0000000f0e257292 */ /* 0x000fe4000f8e9625 */
[----:B------:R-:W-:Y:S02]  /*09b0*/  USHF.R.W.U32 UR44, UR55, 0x7, UR55 ;  /* 0x00000007372c7899 */ /* 0x000fe40008001e37 */
[----:B------:R-:W-:Y:S01]  /*09c0*/  USHF.R.W.U32 UR14, UR55, 0x12, UR55 ;  /* 0x00000012370e7899 */ /* 0x000fe20008001e37 */
[----:B------:R-:W-:Y:S01]  /*09d0*/  IMAD.U32 R25, RZ, RZ, UR52 ;  /* 0x00000034ff197e24 */ /* 0x000fe2000f8e00ff */
[----:B------:R-:W-:-:S02]  /*09e0*/  USHF.R.U32.HI UR15, URZ, 0x3, UR55 ;  /* 0x00000003ff0f7899 */ /* 0x000fc40008011637 */
[----:B------:R-:W-:Y:S02]  /*09f0*/  USHF.R.W.U32 UR42, UR53, 0x7, UR53 ;  /* 0x00000007352a7899 */ /* 0x000fe40008001e35 */
[----:B------:R-:W-:Y:S02]  /*0a00*/  USHF.R.W.U32 UR12, UR53, 0x12, UR53 ;  /* 0x00000012350c7899 */ /* 0x000fe40008001e35 */
[----:B------:R-:W-:Y:S02]  /*0a10*/  USHF.R.U32.HI UR13, URZ, 0x3, UR53 ;  /* 0x00000003ff0d7899 */ /* 0x000fe40008011635 */
[----:B------:R-:W-:Y:S02]  /*0a20*/  ULOP3.LUT UR8, UR9, UR10, UR8, 0x96, !UPT ;  /* 0x0000000a09087292 */ /* 0x000fe4000f8e9608 */
[----:B------:R-:W-:Y:S02]  /*0a30*/  USHF.R.W.U32 UR9, UR52, 0x11, UR52 ;  /* 0x0000001134097899 */ /* 0x000fe40008001e34 */
[----:B------:R-:W-:-:S02]  /*0a40*/  USHF.R.W.U32 UR10, UR52, 0x13, UR52 ;  /* 0x00000013340a7899 */ /* 0x000fc40008001e34 */
[----:B------:R-:W-:Y:S02]  /*0a50*/  USHF.R.U32.HI UR11, URZ, 0xa, UR52 ;  /* 0x0000000aff0b7899 */ /* 0x000fe40008011634 */
[----:B------:R-:W-:Y:S02]  /*0a60*/  ULOP3.LUT UR44, UR14, UR15, UR44, 0x96, !UPT ;  /* 0x0000000f0e2c7292 */ /* 0x000fe4000f8e962c */
[----:B------:R-:W-:Y:S02]  /*0a70*/  ULOP3.LUT UR42, UR12, UR13, UR42, 0x96, !UPT ;  /* 0x0000000d0c2a7292 */ /* 0x000fe4000f8e962a */
[----:B------:R-:W-:Y:S02]  /*0a80*/  UIADD3 UR8, UPT, UPT, UR4, UR8, UR5 ;  /* 0x0000000804087290 */ /* 0x000fe4000fffe005 */
[----:B------:R-:W-:Y:S02]  /*0a90*/  USHF.R.W.U32 UR12, UR52, 0x7, UR52 ;  /* 0x00000007340c7899 */ /* 0x000fe40008001e34 */
[----:B------:R-:W-:-:S02]  /*0aa0*/  USHF.R.W.U32 UR13, UR52, 0x12, UR52 ;  /* 0x00000012340d7899 */ /* 0x000fc40008001e34 */
[----:B------:R-:W-:Y:S02]  /*0ab0*/  USHF.R.U32.HI UR14, URZ, 0x3, UR52 ;  /* 0x00000003ff0e7899 */ /* 0x000fe40008011634 */
[----:B------:R-:W-:Y:S02]  /*0ac0*/  ULOP3.LUT UR9, UR10, UR11, UR9, 0x96, !UPT ;  /* 0x0000000b0a097292 */ /* 0x000fe4000f8e9609 */
[----:B------:R-:W-:Y:S02]  /*0ad0*/  UIADD3 UR51, UPT, UPT, UR8, 0x4d95517b, URZ ;  /* 0x4d95517b08337890 */ /* 0x000fe4000fffe0ff */
[----:B------:R-:W-:Y:S02]  /*0ae0*/  ULOP3.LUT UR8, UR13, UR14, UR12, 0x96, !UPT ;  /* 0x0000000e0d087292 */ /* 0x000fe4000f8e960c */
[----:B------:R-:W-:Y:S02]  /*0af0*/  UIADD3 UR12, UPT, UPT, UR9, 0x1653dc39, UR53 ;  /* 0x1653dc39090c7890 */ /* 0x000fe4000fffe035 */
[----:B------:R-:W-:-:S02]  /*0b00*/  USHF.R.W.U32 UR9, UR51, 0x11, UR51 ;  /* 0x0000001133097899 */ /* 0x000fc40008001e33 */
[----:B------:R-:W-:Y:S01]  /*0b10*/  IMAD.U32 R22, RZ, RZ, UR51 ;  /* 0x00000033ff167e24 */ /* 0x000fe2000f8e00ff */
[----:B------:R-:W-:Y:S02]  /*0b20*/  USHF.R.W.U32 UR10, UR51, 0x13, UR51 ;  /* 0x00000013330a7899 */ /* 0x000fe40008001e33 */
[----:B------:R-:W-:Y:S02]  /*0b30*/  USHF.R.U32.HI UR11, URZ, 0xa, UR51 ;  /* 0x0000000aff0b7899 */ /* 0x000fe40008011633 */
[----:B------:R-:W-:Y:S01]  /*0b40*/  UIADD3 UR50, UPT, UPT, UR50, UR12, URZ ;  /* 0x0000000c32327290 */ /* 0x000fe2000fffe0ff */
[----:B------:R-:W-:Y:S01]  /*0b50*/  STL.128 [R1+0x80], R20 ;  /* 0x0000801401007387 */ /* 0x000fe20000100c00 */
[----:B------:R-:W-:Y:S02]  /*0b60*/  USHF.R.W.U32 UR40, UR51, 0x7, UR51 ;  /* 0x0000000733287899 */ /* 0x000fe40008001e33 */
[----:B------:R-:W-:Y:S02]  /*0b70*/  USHF.R.W.U32 UR13, UR51, 0x12, UR51 ;  /* 0x00000012330d7899 */ /* 0x000fe40008001e33 */
[----:B------:R-:W-:Y:S01]  /*0b80*/  USHF.R.U32.HI UR14, URZ, 0x3, UR51 ;  /* 0x00000003ff0e7899 */ /* 0x000fe20008011633 */
[----:B------:R-:W-:Y:S01]  /*0b90*/  MOV R27, UR50 ;  /* 0x00000032001b7c02 */ /* 0x000fe20008000f00 */
[----:B------:R-:W-:-:S02]  /*0ba0*/  ULOP3.LUT UR9, UR10, UR11, UR9, 0x96, !UPT ;  /* 0x0000000b0a097292 */ /* 0x000fc4000f8e9609 */
[----:B------:R-:W-:Y:S02]  /*0bb0*/  USHF.R.W.U32 UR10, UR50, 0x11, UR50 ;  /* 0x00000011320a7899 */ /* 0x000fe40008001e32 */
[----:B------:R-:W-:Y:S02]  /*0bc0*/  USHF.R.W.U32 UR11, UR50, 0x13, UR50 ;  /* 0x00000013320b7899 */ /* 0x000fe40008001e32 */
[----:B------:R-:W-:Y:S02]  /*0bd0*/  USHF.R.U32.HI UR12, URZ, 0xa, UR50 ;  /* 0x0000000aff0c7899 */ /* 0x000fe40008011632 */
[----:B------:R-:W-:Y:S02]  /*0be0*/  ULOP3.LUT UR40, UR13, UR14, UR40, 0x96, !UPT ;  /* 0x0000000e0d287292 */ /* 0x000fe4000f8e9628 */
[----:B------:R-:W-:Y:S02]  /*0bf0*/  UIADD3 UR9, UPT, UPT, UR6, UR9, UR61 ;  /* 0x0000000906097290 */ /* 0x000fe4000fffe03d */
[----:B------:R-:W-:-:S02]  /*0c00*/  USHF.R.W.U32 UR13, UR50, 0x7, UR50 ;  /* 0x00000007320d7899 */ /* 0x000fc40008001e32 */
[----:B------:R-:W-:Y:S02]  /*0c10*/  USHF.R.W.U32 UR14, UR50, 0x12, UR50 ;  /* 0x00000012320e7899 */ /* 0x000fe40008001e32 */
[----:B------:R-:W-:Y:S02]  /*0c20*/  USHF.R.U32.HI UR15, URZ, 0x3, UR50 ;  /* 0x00000003ff0f7899 */ /* 0x000fe40008011632 */
[----:B------:R-:W-:Y:S02]  /*0c30*/  ULOP3.LUT UR10, UR11, UR12, UR10, 0x96, !UPT ;  /* 0x0000000c0b0a7292 */ /* 0x000fe4000f8e960a */
[----:B------:R-:W-:Y:S02]  /*0c40*/  UIADD3 UR49, UPT, UPT, UR9, -0x5a5a8978, URZ ;  /* 0xa5a5768809317890 */ /* 0x000fe4000fffe0ff */
[----:B------:R-:W-:Y:S02]  /*0c50*/  ULOP3.LUT UR9, UR14, UR15, UR13, 0x96, !UPT ;  /* 0x0000000f0e097292 */ /* 0x000fe4000f8e960d */
[----:B------:R-:W-:-:S02]  /*0c60*/  UIADD3 UR13, UPT, UPT, UR21, UR10, UR51 ;  /* 0x0000000a150d7290 */ /* 0x000fc4000fffe033 */
[----:B------:R-:W-:Y:S02]  /*0c70*/  USHF.R.W.U32 UR10, UR49, 0x11, UR49 ;  /* 0x00000011310a7899 */ /* 0x000fe40008001e31 */
[----:B------:R-:W-:Y:S01]  /*0c80*/  IMAD.U32 R24, RZ, RZ, UR49 ;  /* 0x00000031ff187e24 */ /* 0x000fe2000f8e00ff */
[----:B------:R-:W-:Y:S02]  /*0c90*/  USHF.R.W.U32 UR11, UR49, 0x13, UR49 ;  /* 0x00000013310b7899 */ /* 0x000fe40008001e31 */
[----:B------:R-:W-:Y:S02]  /*0ca0*/  USHF.R.U32.HI UR12, URZ, 0xa, UR49 ;  /* 0x0000000aff0c7899 */ /* 0x000fe40008011631 */
[----:B------:R-:W-:Y:S02]  /*0cb0*/  UIADD3 UR48, UPT, UPT, UR48, UR13, URZ ;  /* 0x0000000d30307290 */ /* 0x000fe4000fffe0ff */
[----:B------:R-:W-:Y:S02]  /*0cc0*/  ULOP3.LUT UR10, UR11, UR12, UR10, 0x96, !UPT ;  /* 0x0000000c0b0a7292 */ /* 0x000fe4000f8e960a */
[----:B------:R-:W-:-:S02]  /*0cd0*/  USHF.R.W.U32 UR11, UR48, 0x11, UR48 ;  /* 0x00000011300b7899 */ /* 0x000fc40008001e30 */
[----:B------:R-:W-:Y:S02]  /*0ce0*/  USHF.R.W.U32 UR12, UR48, 0x13, UR48 ;  /* 0x00000013300c7899 */ /* 0x000fe40008001e30 */
[----:B0-----:R-:W-:Y:S01]  /*0cf0*/  IMAD.U32 R13, RZ, RZ, UR48 ;  /* 0x00000030ff0d7e24 */ /* 0x001fe2000f8e00ff */
[----:B------:R-:W-:Y:S02]  /*0d00*/  USHF.R.U32.HI UR13, URZ, 0xa, UR48 ;  /* 0x0000000aff0d7899 */ /* 0x000fe40008011630 */
[----:B------:R-:W-:Y:S02]  /*0d10*/  USHF.R.W.U32 UR38, UR49, 0x7, UR49 ;  /* 0x0000000731267899 */ /* 0x000fe40008001e31 */
[----:B------:R-:W-:Y:S02]  /*0d20*/  USHF.R.W.U32 UR14, UR49, 0x12, UR49 ;  /* 0x00000012310e7899 */ /* 0x000fe40008001e31 */
[----:B------:R-:W-:Y:S02]  /*0d30*/  USHF.R.U32.HI UR15, URZ, 0x3, UR49 ;  /* 0x00000003ff0f7899 */ /* 0x000fe40008011631 */
[----:B------:R-:W-:-:S02]  /*0d40*/  ULOP3.LUT UR11, UR12, UR13, UR11, 0x96, !UPT ;  /* 0x0000000d0c0b7292 */ /* 0x000fc4000f8e960b */
[----:B------:R-:W-:Y:S02]  /*0d50*/  UIADD3 UR10, UPT, UPT, UR7, UR10, UR59 ;  /* 0x0000000a070a7290 */ /* 0x000fe4000fffe03b */
[----:B------:R-:W-:Y:S02]  /*0d60*/  ULOP3.LUT UR38, UR14, UR15, UR38, 0x96, !UPT ;  /* 0x0000000f0e267292 */ /* 0x000fe4000f8e9626 */
[----:B------:R-:W-:Y:S02]  /*0d70*/  USHF.R.W.U32 UR14, UR48, 0x7, UR48 ;  /* 0x00000007300e7899 */ /* 0x000fe40008001e30 */
[----:B------:R-:W-:Y:S02]  /*0d80*/  USHF.R.W.U32 UR15, UR48, 0x12, UR48 ;  /* 0x00000012300f7899 */ /* 0x000fe40008001e30 */
[----:B------:R-:W-:Y:S02]  /*0d90*/  USHF.R.U32.HI UR12, URZ, 0x3, UR48 ;  /* 0x00000003ff0c7899 */ /* 0x000fe40008011630 */
[----:B------:R-:W-:-:S02]  /*0da0*/  UIADD3 UR11, UPT, UPT, UR5, UR11, UR49 ;  /* 0x0000000b050b7290 */ /* 0x000fc4000fffe031 */
[----:B------:R-:W-:Y:S02]  /*0db0*/  UIADD3 UR47, UPT, UPT, UR10, -0x78176655, URZ ;  /* 0x87e899ab0a2f7890 */ /* 0x000fe4000fffe0ff */
[----:B------:R-:W-:Y:S02]  /*0dc0*/  ULOP3.LUT UR10, UR15, UR12, UR14, 0x96, !UPT ;  /* 0x0000000c0f0a7292 */ /* 0x000fe4000f8e960e */
[----:B------:R-:W-:Y:S02]  /*0dd0*/  UIADD3 UR46, UPT, UPT, UR46, UR11, URZ ;  /* 0x0000000b2e2e7290 */ /* 0x000fe4000fffe0ff */
[----:B------:R-:W-:Y:S01]  /*0de0*/  USHF.R.W.U32 UR36, UR54, 0x7, UR54 ;  /* 0x0000000736247899 */ /* 0x000fe20008001e36 */
[----:B------:R-:W-:Y:S01]  /*0df0*/  IMAD.U32 R26, RZ, RZ, UR47 ;  /* 0x0000002fff1a7e24 */ /* 0x000fe2000f8e00ff */
[----:B------:R-:W-:Y:S02]  /*0e00*/  USHF.R.W.U32 UR16, UR54, 0x12, UR54 ;  /* 0x0000001236107899 */ /* 0x000fe40008001e36 */
[----:B------:R-:W-:Y:S01]  /*0e10*/  USHF.R.U32.HI UR17, URZ, 0x3, UR54 ;  /* 0x00000003ff117899 */ /* 0x000fe20008011636 */
[----:B------:R-:W-:Y:S01]  /*0e20*/  IMAD.U32 R15, RZ, RZ, UR46 ;  /* 0x0000002eff0f7e24 */ /* 0x000fe2000f8e00ff */
[----:B------:R-:W-:Y:S01]  /*0e30*/  USHF.R.W.U32 UR11, UR47, 0x11, UR47 ;  /* 0x000000112f0b7899 */ /* 0x000fe20008001e2f */
[----:B------:R-:W-:Y:S01]  /*0e40*/  STL.128 [R1+0x90], R24 ;  /* 0x0000901801007387 */ /* 0x000fe20000100c00 */
[----:B------:R-:W-:-:S02]  /*0e50*/  USHF.R.W.U32 UR12, UR47, 0x13, UR47 ;  /* 0x000000132f0c7899 */ /* 0x000fc40008001e2f */
[----:B------:R-:W-:Y:S02]  /*0e60*/  USHF.R.U32.HI UR13, URZ, 0xa, UR47 ;  /* 0x0000000aff0d7899 */ /* 0x000fe4000801162f */
[----:B------:R-:W-:Y:S02]  /*0e70*/  ULOP3.LUT UR36, UR16, UR17, UR36, 0x96, !UPT ;  /* 0x0000001110247292 */ /* 0x000fe4000f8e9624 */
[----:B------:R-:W-:Y:S02]  /*0e80*/  ULOP3.LUT UR11, UR12, UR13, UR11, 0x96, !UPT ;  /* 0x0000000d0c0b7292 */ /* 0x000fe4000f8e960b */
[----:B------:R-:W-:Y:S02]  /*0e90*/  USHF.R.W.U32 UR16, UR47, 0x7, UR47 ;  /* 0x000000072f107899 */ /* 0x000fe40008001e2f */
[----:B------:R-:W-:Y:S02]  /*0ea0*/  USHF.R.W.U32 UR17, UR47, 0x12, UR47 ;  /* 0x000000122f117899 */ /* 0x000fe40008001e2f */
[----:B------:R-:W-:-:S02]  /*0eb0*/  USHF.R.U32.HI UR18, URZ, 0x3, UR47 ;  /* 0x00000003ff127899 */ /* 0x000fc4000801162f */
[----:B------:R-:W-:Y:S02]  /*0ec0*/  USHF.R.W.U32 UR13, UR46, 0x11, UR46 ;  /* 0x000000112e0d7899 */ /* 0x000fe40008001e2e */
[----:B------:R-:W-:Y:S02]  /*0ed0*/  USHF.R.W.U32 UR14, UR46, 0x13, UR46 ;  /* 0x000000132e0e7899 */ /* 0x000fe40008001e2e */
[----:B------:R-:W-:Y:S02]  /*0ee0*/  USHF.R.U32.HI UR15, URZ, 0xa, UR46 ;  /* 0x0000000aff0f7899 */ /* 0x000fe4000801162e */
[----:B------:R-:W-:Y:S02]  /*0ef0*/  UIADD3 UR11, UPT, UPT, UR60, UR11, UR57 ;  /* 0x0000000b3c0b7290 */ /* 0x000fe4000fffe039 */
[----:B------:R-:W-:Y:S02]  /*0f00*/  ULOP3.LUT UR12, UR17, UR18, UR16, 0x96, !UPT ;  /* 0x00000012110c7292 */ /* 0x000fe4000f8e9610 */
[----:B------:R-:W-:-:S02]  /*0f10*/  USHF.R.W.U32 UR16, UR46, 0x7, UR46 ;  /* 0x000000072e107899 */ /* 0x000fc40008001e2e */
[----:B------:R-:W-:Y:S02]  /*0f20*/  USHF.R.W.U32 UR17, UR46, 0x12, UR46 ;  /* 0x000000122e117899 */ /* 0x000fe40008001e2e */
[----:B------:R-:W-:Y:S02]  /*0f30*/  USHF.R.U32.HI UR18, URZ, 0x3, UR46 ;  /* 0x00000003ff127899 */ /* 0x000fe4000801162e */
[----:B------:R-:W-:Y:S02]  /*0f40*/  ULOP3.LUT UR13, UR14, UR15, UR13, 0x96, !UPT ;  /* 0x0000000f0e0d7292 */ /* 0x000fe4000f8e960d */
[----:B------:R-:W-:Y:S02]  /*0f50*/  UIADD3 UR45, UPT, UPT, UR45, UR11, URZ ;  /* 0x0000000b2d2d7290 */ /* 0x000fe4000fffe0ff */
        /* <DEDUP_REMOVED lines=9> */
[----:B------:R-:W-:Y:S01]  /*0ff0*/  USHF.R.W.U32 UR19, UR45, 0x12, UR45 ;  /* 0x000000122d137899 */ /* 0x000fe20008001e2d */
[----:B------:R-:W-:Y:S01]  /*1000*/  IMAD.U32 R5, RZ, RZ, UR44 ;  /* 0x0000002cff057e24 */ /* 0x000fe2000f8e00ff */
[----:B------:R-:W-:Y:S02]  /*1010*/  USHF.R.U32.HI UR20, URZ, 0x3, UR45 ;  /* 0x00000003ff147899 */ /* 0x000fe4000801162d */
[----:B------:R-:W-:Y:S02]  /*1020*/  USHF.R.W.U32 UR15, UR44, 0x11, UR44 ;  /* 0x000000112c0f7899 */ /* 0x000fe40008001e2c */
[----:B------:R-:W-:Y:S02]  /*1030*/  USHF.R.W.U32 UR16, UR44, 0x13, UR44 ;  /* 0x000000132c107899 */ /* 0x000fe40008001e2c */
[----:B------:R-:W-:Y:S02]  /*1040*/  USHF.R.U32.HI UR17, URZ, 0xa, UR44 ;  /* 0x0000000aff117899 */ /* 0x000fe4000801162c */
[----:B------:R-:W-:-:S02]  /*1050*/  UIADD3 UR13, UPT, UPT, UR58, UR13, UR54 ;  /* 0x0000000d3a0d7290 */ /* 0x000fc4000fffe036 */
[----:B------:R-:W-:Y:S02]  /*1060*/  ULOP3.LUT UR14, UR19, UR20, UR18, 0x96, !UPT ;  /* 0x00000014130e7292 */ /* 0x000fe4000f8e9612 */
[----:B------:R-:W-:Y:S02]  /*1070*/  USHF.R.W.U32 UR18, UR44, 0x7, UR44 ;  /* 0x000000072c127899 */ /* 0x000fe40008001e2c */
[----:B------:R-:W-:Y:S02]  /*1080*/  USHF.R.W.U32 UR19, UR44, 0x12, UR44 ;  /* 0x000000122c137899 */ /* 0x000fe40008001e2c */
[----:B------:R-:W-:Y:S02]  /*1090*/  USHF.R.U32.HI UR20, URZ, 0x3, UR44 ;  /* 0x00000003ff147899 */ /* 0x000fe4000801162c */
[----:B------:R-:W-:Y:S02]  /*10a0*/  ULOP3.LUT UR15, UR16, UR17, UR15, 0x96, !UPT ;  /* 0x00000011100f7292 */ /* 0x000fe4000f8e960f */
[----:B------:R-:W-:-:S02]  /*10b0*/  UIADD3 UR43, UPT, UPT, UR43, UR13, URZ ;  /* 0x0000000d2b2b7290 */ /* 0x000fc4000fffe0ff */
[----:B------:R-:W-:Y:S02]  /*10c0*/  ULOP3.LUT UR13, UR19, UR20, UR18, 0x96, !UPT ;  /* 0x00000014130d7292 */ /* 0x000fe4000f8e9612 */
[----:B------:R-:W-:Y:S02]  /*10d0*/  UIADD3 UR18, UPT, UPT, UR59, UR15, UR45 ;  /* 0x0000000f3b127290 */ /* 0x000fe4000fffe02d */
[----:B------:R-:W-:Y:S02]  /*10e0*/  USHF.R.W.U32 UR15, UR43, 0x11, UR43 ;  /* 0x000000112b0f7899 */ /* 0x000fe40008001e2b */
[----:B------:R-:W-:Y:S01]  /*10f0*/  MOV R14, UR43 ;  /* 0x0000002b000e7c02 */ /* 0x000fe20008000f00 */
[----:B------:R-:W-:Y:S02]  /*1100*/  USHF.R.W.U32 UR16, UR43, 0x13, UR43 ;  /* 0x000000132b107899 */ /* 0x000fe40008001e2b */
[----:B------:R-:W-:Y:S02]  /*1110*/  USHF.R.U32.HI UR17, URZ, 0xa, UR43 ;  /* 0x0000000aff117899 */ /* 0x000fe4000801162b */
[----:B------:R-:W-:Y:S01]  /*1120*/  UIADD3 UR42, UPT, UPT, UR42, UR18, URZ ;  /* 0x000000122a2a7290 */ /* 0x000fe2000fffe0ff */
[----:B------:R0:W-:Y:S01]  /*1130*/  STL.128 [R1+0xa0], R12 ;  /* 0x0000a00c01007387 */ /* 0x0001e20000100c00 */
[----:B------:R-:W-:-:S02]  /*1140*/  ULOP3.LUT UR15, UR16, UR17, UR15, 0x96, !UPT ;  /* 0x00000011100f7292 */ /* 0x000fc4000f8e960f */
[----:B------:R-:W-:Y:S02]  /*1150*/  USHF.R.W.U32 UR20, UR43, 0x7, UR43 ;  /* 0x000000072b147899 */ /* 0x000fe40008001e2b */
[----:B------:R-:W-:Y:S01]  /*1160*/  USHF.R.W.U32 UR22, UR43, 0x12, UR43 ;  /* 0x000000122b167899 */ /* 0x000fe20008001e2b */
[----:B------:R-:W-:Y:S01]  /*1170*/  IMAD.U32 R7, RZ, RZ, UR42 ;  /* 0x0000002aff077e24 */ /* 0x000fe2000f8e00ff */
[----:B------:R-:W-:Y:S02]  /*1180*/  USHF.R.U32.HI UR23, URZ, 0x3, UR43 ;  /* 0x00000003ff177899 */ /* 0x000fe4000801162b */
[----:B------:R-:W-:Y:S02]  /*1190*/  USHF.R.W.U32 UR17, UR42, 0x11, UR42 ;  /* 0x000000112a117899 */ /* 0x000fe40008001e2a */
[----:B------:R-:W-:Y:S02]  /*11a0*/  USHF.R.W.U32 UR18, UR42, 0x13, UR42 ;  /* 0x000000132a127899 */ /* 0x000fe40008001e2a */
[----:B------:R-:W-:-:S02]  /*11b0*/  USHF.R.U32.HI UR19, URZ, 0xa, UR42 ;  /* 0x0000000aff137899 */ /* 0x000fc4000801162a */
[----:B------:R-:W-:Y:S02]  /*11c0*/  UIADD3 UR15, UPT, UPT, UR56, UR15, UR52 ;  /* 0x0000000f380f7290 */ /* 0x000fe4000fffe034 */
[----:B------:R-:W-:Y:S02]  /*11d0*/  ULOP3.LUT UR16, UR22, UR23, UR20, 0x96, !UPT ;  /* 0x0000001716107292 */ /* 0x000fe4000f8e9614 */
[----:B------:R-:W-:Y:S02]  /*11e0*/  USHF.R.W.U32 UR20, UR42, 0x7, UR42 ;  /* 0x000000072a147899 */ /* 0x000fe40008001e2a */
[----:B------:R-:W-:Y:S02]  /*11f0*/  USHF.R.W.U32 UR22, UR42, 0x12, UR42 ;  /* 0x000000122a167899 */ /* 0x000fe40008001e2a */
[----:B------:R-:W-:Y:S02]  /*1200*/  USHF.R.U32.HI UR23, URZ, 0x3, UR42 ;  /* 0x00000003ff177899 */ /* 0x000fe4000801162a */
[----:B------:R-:W-:-:S02]  /*1210*/  ULOP3.LUT UR17, UR18, UR19, UR17, 0x96, !UPT ;  /* 0x0000001312117292 */ /* 0x000fc4000f8e9611 */
[----:B------:R-:W-:Y:S02]  /*1220*/  UIADD3 UR41, UPT, UPT, UR41, UR15, URZ ;  /* 0x0000000f29297290 */ /* 0x000fe4000fffe0ff */
[----:B------:R-:W-:Y:S02]  /*1230*/  ULOP3.LUT UR15, UR22, UR23, UR20, 0x96, !UPT ;  /* 0x00000017160f7292 */ /* 0x000fe4000f8e9614 */
[----:B------:R-:W-:Y:S02]  /*1240*/  UIADD3 UR20, UPT, UPT, UR57, UR17, UR43 ;  /* 0x0000001139147290 */ /* 0x000fe4000fffe02b */
[----:B------:R-:W-:Y:S02]  /*1250*/  USHF.R.W.U32 UR17, UR41, 0x11, UR41 ;  /* 0x0000001129117899 */ /* 0x000fe40008001e29 */
[----:B------:R-:W-:Y:S01]  /*1260*/  IMAD.U32 R4, RZ, RZ, UR41 ;  /* 0x00000029ff047e24 */ /* 0x000fe2000f8e00ff */
[----:B------:R-:W-:Y:S02]  /*1270*/  USHF.R.W.U32 UR18, UR41, 0x13, UR41 ;  /* 0x0000001329127899 */ /* 0x000fe40008001e29 */
[----:B------:R-:W-:-:S02]  /*1280*/  USHF.R.U32.HI UR19, URZ, 0xa, UR41 ;  /* 0x0000000aff137899 */ /* 0x000fc40008011629 */
[----:B------:R-:W-:Y:S02]  /*1290*/  UIADD3 UR40, UPT, UPT, UR40, UR20, URZ ;  /* 0x0000001428287290 */ /* 0x000fe4000fffe0ff */
[----:B------:R-:W-:Y:S02]  /*12a0*/  ULOP3.LUT UR17, UR18, UR19, UR17, 0x96, !UPT ;  /* 0x0000001312117292 */ /* 0x000fe4000f8e9611 */
[----:B------:R-:W-:Y:S02]  /*12b0*/  USHF.R.W.U32 UR23, UR41, 0x7, UR41 ;  /* 0x0000000729177899 */ /* 0x000fe40008001e29 */
[----:B------:R-:W-:Y:S01]  /*12c0*/  USHF.R.W.U32 UR24, UR41, 0x12, UR41 ;  /* 0x0000001229187899 */ /* 0x000fe20008001e29 */
[----:B------:R-:W-:Y:S01]  /*12d0*/  IMAD.U32 R9, RZ, RZ, UR40 ;  /* 0x00000028ff097e24 */ /* 0x000fe2000f8e00ff */
[----:B------:R-:W-:Y:S02]  /*12e0*/  USHF.R.U32.HI UR25, URZ, 0x3, UR41 ;  /* 0x00000003ff197899 */ /* 0x000fe40008011629 */
[----:B------:R-:W-:-:S02]  /*12f0*/  USHF.R.W.U32 UR19, UR40, 0x11, UR40 ;  /* 0x0000001128137899 */ /* 0x000fc40008001e28 */
[----:B------:R-:W-:Y:S02]  /*1300*/  USHF.R.W.U32 UR20, UR40, 0x13, UR40 ;  /* 0x0000001328147899 */ /* 0x000fe40008001e28 */
[----:B------:R-:W-:Y:S02]  /*1310*/  USHF.R.U32.HI UR22, URZ, 0xa, UR40 ;  /* 0x0000000aff167899 */ /* 0x000fe40008011628 */
[----:B------:R-:W-:Y:S02]  /*1320*/  UIADD3 UR17, UPT, UPT, UR55, UR17, UR50 ;  /* 0x0000001137117290 */ /* 0x000fe4000fffe032 */
[----:B------:R-:W-:Y:S02]  /*1330*/  ULOP3.LUT UR18, UR24, UR25, UR23, 0x96, !UPT ;  /* 0x0000001918127292 */ /* 0x000fe4000f8e9617 */
[----:B------:R-:W-:Y:S02]  /*1340*/  USHF.R.W.U32 UR23, UR40, 0x7, UR40 ;  /* 0x0000000728177899 */ /* 0x000fe40008001e28 */
[----:B------:R-:W-:-:S02]  /*1350*/  USHF.R.W.U32 UR24, UR40, 0x12, UR40 ;  /* 0x0000001228187899 */ /* 0x000fc40008001e28 */
[----:B------:R-:W-:Y:S02]  /*1360*/  USHF.R.U32.HI UR25, URZ, 0x3, UR40 ;  /* 0x00000003ff197899 */ /* 0x000fe40008011628 */
[----:B------:R-:W-:Y:S02]  /*1370*/  ULOP3.LUT UR19, UR20, UR22, UR19, 0x96, !UPT ;  /* 0x0000001614137292 */ /* 0x000fe4000f8e9613 */
[----:B------:R-:W-:Y:S02]  /*1380*/  UIADD3 UR39, UPT, UPT, UR39, UR17, URZ ;  /* 0x0000001127277290 */ /* 0x000fe4000fffe0ff */
[----:B------:R-:W-:Y:S02]  /*1390*/  ULOP3.LUT UR17, UR24, UR25, UR23, 0x96, !UPT ;  /* 0x0000001918117292 */ /* 0x000fe4000f8e9617 */
[----:B------:R-:W-:Y:S02]  /*13a0*/  UIADD3 UR23, UPT, UPT, UR54, UR19, UR41 ;  /* 0x0000001336177290 */ /* 0x000fe4000fffe029 */
[----:B------:R-:W-:-:S02]  /*13b0*/  USHF.R.W.U32 UR19, UR39, 0x11, UR39 ;  /* 0x0000001127137899 */ /* 0x000fc40008001e27 */
[----:B------:R-:W-:Y:S01]  /*13c0*/  MOV R6, UR39 ;  /* 0x0000002700067c02 */ /* 0x000fe20008000f00 */
[----:B------:R-:W-:Y:S02]  /*13d0*/  USHF.R.W.U32 UR20, UR39, 0x13, UR39 ;  /* 0x0000001327147899 */ /* 0x000fe40008001e27 */
[----:B------:R-:W-:Y:S02]  /*13e0*/  USHF.R.U32.HI UR22, URZ, 0xa, UR39 ;  /* 0x0000000aff167899 */ /* 0x000fe40008011627 */
[----:B------:R-:W-:Y:S01]  /*13f0*/  UIADD3 UR38, UPT, UPT, UR38, UR23, URZ ;  /* 0x0000001726267290 */ /* 0x000fe2000fffe0ff */
[----:B------:R-:W-:Y:S01]  /*1400*/  STL.128 [R1+0xb0], R4 ;  /* 0x0000b00401007387 */ /* 0x000fe20000100c00 */
        /* <DEDUP_REMOVED lines=27> */
[----:B------:R-:W-:Y:S01]  /*15c0*/  IMAD.U32 R29, RZ, RZ, UR65 ;  /* 0x00000041ff1d7e24 */ /* 0x000fe2000f8e00ff */
[----:B------:R-:W-:Y:S02]  /*15d0*/  UIADD3 UR22, UPT, UPT, UR51, UR22, UR46 ;  /* 0x0000001633167290 */ /* 0x000fe4000fffe02e */
        /* <DEDUP_REMOVED lines=8> */
[----:B------:R-:W-:Y:S01]  /*1660*/  IMAD.U32 R10, RZ, RZ, UR36 ;  /* 0x00000024ff0a7e24 */ /* 0x000fe2000f8e00ff */
[----:B------:R-:W-:Y:S02]  /*1670*/  USHF.R.W.U32 UR23, UR36, 0x13, UR36 ;  /* 0x0000001324177899 */ /* 0x000fe40008001e24 */
[----:B------:R-:W-:Y:S02]  /*1680*/  USHF.R.U32.HI UR24, URZ, 0xa, UR36 ;  /* 0x0000000aff187899 */ /* 0x000fe40008011624 */
[----:B------:R-:W-:Y:S01]  /*1690*/  UIADD3 UR64, UPT, UPT, UR14, UR25, URZ ;  /* 0x000000190e407290 */ /* 0x000fe2000fffe0ff */
[----:B------:R-:W-:Y:S01]  /*16a0*/  STL.128 [R1+0xc0], R8 ;  /* 0x0000c00801007387 */ /* 0x000fe20000100c00 */
[----:B------:R-:W-:Y:S02]  /*16b0*/  ULOP3.LUT UR22, UR23, UR24, UR22, 0x96, !UPT ;  /* 0x0000001817167292 */ /* 0x000fe4000f8e9616 */
[----:B------:R-:W-:Y:S02]  /*16c0*/  USHF.R.W.U32 UR14, UR64, 0x11, UR64 ;  /* 0x00000011400e7899 */ /* 0x000fe40008001e40 */
[----:B------:R-:W-:Y:S01]  /*16d0*/  UIADD3 UR22, UPT, UPT, UR49, UR22, UR44 ;  /* 0x0000001631167290 */ /* 0x000fe2000fffe02c */
[----:B------:R-:W-:Y:S01]  /*16e0*/  IMAD.U32 R15, RZ, RZ, UR64 ;  /* 0x00000040ff0f7e24 */ /* 0x000fe2000f8e00ff */
[----:B------:R-:W-:-:S02]  /*16f0*/  USHF.R.W.U32 UR23, UR64, 0x13, UR64 ;  /* 0x0000001340177899 */ /* 0x000fc40008001e40 */
[----:B------:R-:W-:Y:S01]  /*1700*/  IMAD.U32 R19, RZ, RZ, UR64 ;  /* 0x00000040ff137e24 */ /* 0x000fe2000f8e00ff */
[----:B------:R-:W-:Y:S02]  /*1710*/  USHF.R.U32.HI UR24, URZ, 0xa, UR64 ;  /* 0x0000000aff187899 */ /* 0x000fe40008011640 */
[----:B------:R-:W-:Y:S02]  /*1720*/  UIADD3 UR63, UPT, UPT, UR8, UR22, URZ ;  /* 0x00000016083f7290 */ /* 0x000fe4000fffe0ff */
[----:B------:R-:W-:Y:S02]  /*1730*/  ULOP3.LUT UR24, UR23, UR24, UR14, 0x96, !UPT ;  /* 0x0000001817187292 */ /* 0x000fe4000f8e960e */
[----:B------:R-:W-:Y:S02]  /*1740*/  USHF.R.W.U32 UR14, UR63, 0x11, UR63 ;  /* 0x000000113f0e7899 */ /* 0x000fe40008001e3f */
[----:B------:R-:W-:Y:S02]  /*1750*/  USHF.R.W.U32 UR22, UR63, 0x13, UR63 ;  /* 0x000000133f167899 */ /* 0x000fe40008001e3f */
[----:B------:R-:W-:Y:S01]  /*1760*/  IMAD.U32 R12, RZ, RZ, UR63 ;  /* 0x0000003fff0c7e24 */ /* 0x000fe2000f8e00ff */
[----:B------:R-:W-:-:S02]  /*1770*/  USHF.R.U32.HI UR23, URZ, 0xa, UR63 ;  /* 0x0000000aff177899 */ /* 0x000fc4000801163f */
[----:B------:R-:W-:Y:S01]  /*1780*/  IMAD.U32 R30, RZ, RZ, UR63 ;  /* 0x0000003fff1e7e24 */ /* 0x000fe2000f8e00ff */
[----:B------:R-:W-:Y:S02]  /*1790*/  UIADD3 UR24, UPT, UPT, UR48, UR24, UR36 ;  /* 0x0000001830187290 */ /* 0x000fe4000fffe024 */
[----:B------:R-:W-:Y:S02]  /*17a0*/  ULOP3.LUT UR14, UR22, UR23, UR14, 0x96, !UPT ;  /* 0x00000017160e7292 */ /* 0x000fe4000f8e960e */
[----:B------:R-:W-:Y:S02]  /*17b0*/  UIADD3 UR62, UPT, UPT, UR16, UR24, URZ ;  /* 0x00000018103e7290 */ /* 0x000fe4000fffe0ff */
[----:B------:R-:W-:Y:S02]  /*17c0*/  UIADD3 UR14, UPT, UPT, UR47, UR14, UR42 ;  /* 0x0000000e2f0e7290 */ /* 0x000fe4000fffe02a */
[----:B------:R-:W-:Y:S02]  /*17d0*/  USHF.R.W.U32 UR22, UR62, 0x11, UR62 ;  /* 0x000000113e167899 */ /* 0x000fe40008001e3e */
[----:B------:R-:W-:Y:S01]  /*17e0*/  UIADD3 UR35, UPT, UPT, UR9, UR14, URZ ;  /* 0x0000000e09237290 */ /* 0x000fe2000fffe0ff */
[----:B------:R-:W-:Y:S01]  /*17f0*/  IMAD.U32 R21, RZ, RZ, UR62 ;  /* 0x0000003eff157e24 */ /* 0x000fe2000f8e00ff */
[----:B------:R-:W-:-:S02]  /*1800*/  USHF.R.W.U32 UR23, UR62, 0x13, UR62 ;  /* 0x000000133e177899 */ /* 0x000fc40008001e3e */
[----:B------:R-:W-:Y:S01]  /*1810*/  IMAD.U32 R2, RZ, RZ, UR62 ;  /* 0x0000003eff027e24 */ /* 0x000fe2000f8e00ff */
[----:B------:R-:W-:Y:S02]  /*1820*/  USHF.R.W.U32 UR9, UR35, 0x11, UR35 ;  /* 0x0000001123097899 */ /* 0x000fe40008001e23 */
[----:B------:R-:W-:Y:S02]  /*1830*/  USHF.R.W.U32 UR14, UR35, 0x13, UR35 ;  /* 0x00000013230e7899 */ /* 0x000fe40008001e23 */
[----:B------:R-:W-:Y:S01]  /*1840*/  IMAD.U32 R14, RZ, RZ, UR35 ;  /* 0x00000023ff0e7e24 */ /* 0x000fe2000f8e00ff */
[----:B------:R-:W-:Y:S02]  /*1850*/  USHF.R.U32.HI UR16, URZ, 0xa, UR35 ;  /* 0x0000000aff107899 */ /* 0x000fe40008011623 */
[----:B------:R-:W-:Y:S01]  /*1860*/  IMAD.U32 R28, RZ, RZ, UR35 ;  /* 0x00000023ff1c7e24 */ /* 0x000fe2000f8e00ff */
[----:B------:R-:W-:Y:S02]  /*1870*/  USHF.R.U32.HI UR24, URZ, 0xa, UR62 ;  /* 0x0000000aff187899 */ /* 0x000fe4000801163e */
[----:B------:R-:W-:Y:S01]  /*1880*/  ULOP3.LUT UR9, UR14, UR16, UR9, 0x96, !UPT ;  /* 0x000000100e097292 */ /* 0x000fe2000f8e9609 */
[----:B------:R-:W-:Y:S01]  /*1890*/  STL.128 [R1+0xd0], R12 ;  /* 0x0000d00c01007387 */ /* 0x000fe20000100c00 */
[----:B------:R-:W-:-:S02]  /*18a0*/  ULOP3.LUT UR22, UR23, UR24, UR22, 0x96, !UPT ;  /* 0x0000001817167292 */ /* 0x000fc4000f8e9616 */
[----:B------:R-:W-:Y:S02]  /*18b0*/  UIADD3 UR9, UPT, UPT, UR45, UR9, UR40 ;  /* 0x000000092d097290 */ /* 0x000fe4000fffe028 */
[----:B------:R-:W-:Y:S02]  /*18c0*/  UIADD3 UR22, UPT, UPT, UR46, UR22, UR63 ;  /* 0x000000162e167290 */ /* 0x000fe4000fffe03f */
[----:B------:R-:W-:Y:S02]  /*18d0*/  UIADD3 UR34, UPT, UPT, UR10, UR9, URZ ;  /* 0x000000090a227290 */ /* 0x000fe4000fffe0ff */
[----:B------:R-:W-:Y:S02]  /*18e0*/  UIADD3 UR32, UPT, UPT, UR18, UR22, URZ ;  /* 0x0000001612207290 */ /* 0x000fe4000fffe0ff */
[----:B------:R-:W-:Y:S02]  /*18f0*/  USHF.R.W.U32 UR4, UR34, 0x11, UR34 ;  /* 0x0000001122047899 */ /* 0x000fe40008001e22 */
[----:B------:R-:W-:-:S02]  /*1900*/  USHF.R.W.U32 UR9, UR34, 0x13, UR34 ;  /* 0x0000001322097899 */ /* 0x000fc40008001e22 */
[----:B------:R-:W-:Y:S01]  /*1910*/  IMAD.U32 R20, RZ, RZ, UR34 ;  /* 0x00000022ff147e24 */ /* 0x000fe2000f8e00ff */
[----:B------:R-:W-:Y:S01]  /*1920*/  USHF.R.U32.HI UR10, URZ, 0xa, UR34 ;  /* 0x0000000aff0a7899 */ /* 0x000fe20008011622 */
[----:B------:R-:W-:Y:S01]  /*1930*/  IMAD.U32 R23, RZ, RZ, UR32 ;  /* 0x00000020ff177e24 */ /* 0x000fe2000f8e00ff */
[----:B------:R-:W-:Y:S01]  /*1940*/  USHF.R.W.U32 UR6, UR32, 0x11, UR32 ;  /* 0x0000001120067899 */ /* 0x000fe20008001e20 */
[----:B------:R-:W-:Y:S01]  /*1950*/  IMAD.U32 R16, RZ, RZ, UR34 ;  /* 0x00000022ff107e24 */ /* 0x000fe2000f8e00ff */
[----:B------:R-:W-:Y:S01]  /*1960*/  ULOP3.LUT UR4, UR9, UR10, UR4, 0x96, !UPT ;  /* 0x0000000a09047292 */ /* 0x000fe2000f8e9604 */
[----:B------:R-:W-:Y:S01]  /*1970*/  IMAD.U32 R17, RZ, RZ, UR32 ;  /* 0x00000020ff117e24 */ /* 0x000fe2000f8e00ff */
[----:B------:R-:W-:Y:S02]  /*1980*/  USHF.R.W.U32 UR5, UR32, 0x13, UR32 ;  /* 0x0000001320057899 */ /* 0x000fe40008001e20 */
[----:B------:R-:W-:Y:S02]  /*1990*/  UIADD3 UR4, UPT, UPT, UR43, UR4, UR38 ;  /* 0x000000042b047290 */ /* 0x000fe4000fffe026 */
[----:B------:R-:W-:-:S02]  /*19a0*/  USHF.R.U32.HI UR7, URZ, 0xa, UR32 ;  /* 0x0000000aff077899 */ /* 0x000fc40008011620 */
[----:B------:R-:W-:Y:S02]  /*19b0*/  UIADD3 UR33, UPT, UPT, UR11, UR4, URZ ;  /* 0x000000040b217290 */ /* 0x000fe4000fffe0ff */
[----:B------:R-:W-:Y:S02]  /*19c0*/  ULOP3.LUT UR7, UR5, UR7, UR6, 0x96, !UPT ;  /* 0x0000000705077292 */ /* 0x000fe4000f8e9606 */
[----:B------:R-:W-:Y:S02]  /*19d0*/  USHF.R.W.U32 UR4, UR33, 0x11, UR33 ;  /* 0x0000001121047899 */ /* 0x000fe40008001e21 */
[----:B------:R-:W-:Y:S02]  /*19e0*/  USHF.R.W.U32 UR5, UR33, 0x13, UR33 ;  /* 0x0000001321057899 */ /* 0x000fe40008001e21 */
[----:B------:R-:W-:Y:S01]  /*19f0*/  IMAD.U32 R22, RZ, RZ, UR33 ;  /* 0x00000021ff167e24 */ /* 0x000fe2000f8e00ff */
[----:B------:R-:W-:Y:S02]  /*1a00*/  USHF.R.U32.HI UR6, URZ, 0xa, UR33 ;  /* 0x0000000aff067899 */ /* 0x000fe40008011621 */
[----:B------:R-:W-:Y:S01]  /*1a10*/  IMAD.U32 R18, RZ, RZ, UR33 ;  /* 0x00000021ff127e24 */ /* 0x000fe2000f8e00ff */
[----:B------:R-:W-:-:S02]  /*1a20*/  UIADD3 UR7, UPT, UPT, UR44, UR7, UR35 ;  /* 0x000000072c077290 */ /* 0x000fc4000fffe023 */
[----:B------:R-:W-:Y:S01]  /*1a30*/  ULOP3.LUT UR4, UR5, UR6, UR4, 0x96, !UPT ;  /* 0x0000000605047292 */ /* 0x000fe2000f8e9604 */
[----:B------:R-:W-:Y:S01]  /*1a40*/  STL.128 [R1+0xe0], R20 ;  /* 0x0000e01401007387 */ /* 0x000fe20000100c00 */
[----:B------:R-:W-:Y:S02]  /*1a50*/  UIADD3 UR31, UPT, UPT, UR19, UR7, URZ ;  /* 0x00000007131f7290 */ /* 0x000fe4000fffe0ff */
[----:B------:R-:W-:Y:S02]  /*1a60*/  UIADD3 UR4, UPT, UPT, UR41, UR4, UR65 ;  /* 0x0000000429047290 */ /* 0x000fe4000fffe041 */
[----:B------:R-:W-:Y:S02]  /*1a70*/  USHF.R.W.U32 UR7, UR31, 0x11, UR31 ;  /* 0x000000111f077899 */ /* 0x000fe40008001e1f */
[----:B------:R-:W-:Y:S01]  /*1a80*/  UIADD3 UR29, UPT, UPT, UR13, UR4, URZ ;  /* 0x000000040d1d7290 */ /* 0x000fe2000fffe0ff */
[----:B------:R-:W-:Y:S01]  /*1a90*/  MOV R25, UR31 ;  /* 0x0000001f00197c02 */ /* 0x000fe20008000f00 */
        /* <DEDUP_REMOVED lines=8> */
[----:B------:R-:W-:-:S02]  /*1b20*/  ULOP3.LUT UR4, UR5, UR6, UR4, 0x96, !UPT ;  /* 0x0000000605047292 */ /* 0x000fc4000f8e9604 */
[----:B------:R-:W-:Y:S02]  /*1b30*/  ULOP3.LUT UR7, UR9, UR10, UR7, 0x96, !UPT ;  /* 0x0000000a09077292 */ /* 0x000fe4000f8e9607 */
[----:B------:R-:W-:Y:S02]  /*1b40*/  UIADD3 UR4, UPT, UPT, UR39, UR4, UR64 ;  /* 0x0000000427047290 */ /* 0x000fe4000fffe040 */
[----:B------:R-:W-:Y:S02]  /*1b50*/  UIADD3 UR7, UPT, UPT, UR42, UR7, UR34 ;  /* 0x000000072a077290 */ /* 0x000fe4000fffe022 */
[----:B------:R-:W-:Y:S02]  /*1b60*/  UIADD3 UR28, UPT, UPT, UR15, UR4, URZ ;  /* 0x000000040f1c7290 */ /* 0x000fe4000fffe0ff */
[----:B------:R-:W-:Y:S02]  /*1b70*/  UIADD3 UR30, UPT, UPT, UR12, UR7, URZ ;  /* 0x000000070c1e7290 */ /* 0x000fe4000fffe0ff */
[----:B------:R-:W-:-:S02]  /*1b80*/  USHF.R.W.U32 UR4, UR28, 0x11, UR28 ;  /* 0x000000111c047899 */ /* 0x000fc40008001e1c */
[----:B------:R-:W-:Y:S02]  /*1b90*/  USHF.R.W.U32 UR5, UR28, 0x13, UR28 ;  /* 0x000000131c057899 */ /* 0x000fe40008001e1c */
[----:B------:R-:W-:Y:S01]  /*1ba0*/  IMAD.U32 R26, RZ, RZ, UR28 ;  /* 0x0000001cff1a7e24 */ /* 0x000fe2000f8e00ff */
[----:B------:R-:W-:Y:S01]  /*1bb0*/  USHF.R.U32.HI UR6, URZ, 0xa, UR28 ;  /* 0x0000000aff067899 */ /* 0x000fe2000801161c */
[----:B------:R-:W-:Y:S01]  /*1bc0*/  IMAD.U32 R27, RZ, RZ, UR30 ;  /* 0x0000001eff1b7e24 */ /* 0x000fe2000f8e00ff */
[----:B------:R-:W-:Y:S01]  /*1bd0*/  USHF.R.W.U32 UR7, UR30, 0x11, UR30 ;  /* 0x000000111e077899 */ /* 0x000fe20008001e1e */
[----:B------:R-:W-:Y:S01]  /*1be0*/  IMAD.U32 R35, RZ, RZ, UR28 ;  /* 0x0000001cff237e24 */ /* 0x000fe2000f8e00ff */
[----:B------:R-:W-:Y:S01]  /*1bf0*/  ULOP3.LUT UR4, UR5, UR6, UR4, 0x96, !UPT ;  /* 0x0000000605047292 */ /* 0x000fe2000f8e9604 */
[----:B------:R-:W-:Y:S01]  /*1c00*/  IMAD.U32 R34, RZ, RZ, UR30 ;  /* 0x0000001eff227e24 */ /* 0x000fe2000f8e00ff */
[----:B------:R-:W-:Y:S01]  /*1c10*/  USHF.R.W.U32 UR5, UR30, 0x13, UR30 ;  /* 0x000000131e057899 */ /* 0x000fe20008001e1e */
[----:B------:R0:W-:Y:S01]  /*1c20*/  STL.128 [R1+0xf0], R24 ;  /* 0x0000f01801007387 */ /* 0x0001e20000100c00 */
[----:B------:R-:W-:-:S02]  /*1c30*/  UIADD3 UR4, UPT, UPT, UR37, UR4, UR62 ;  /* 0x0000000425047290 */ /* 0x000fc4000fffe03e */
[----:B------:R-:W-:Y:S02]  /*1c40*/  USHF.R.U32.HI UR6, URZ, 0xa, UR30 ;  /* 0x0000000aff067899 */ /* 0x000fe4000801161e */
[----:B------:R-:W-:Y:S02]  /*1c50*/  UIADD3 UR9, UPT, UPT, UR17, UR4, URZ ;  /* 0x0000000411097290 */ /* 0x000fe4000fffe0ff */
[----:B------:R-:W-:Y:S02]  /*1c60*/  ULOP3.LUT UR5, UR5, UR6, UR7, 0x96, !UPT ;  /* 0x0000000605057292 */ /* 0x000fe4000f8e9607 */
[----:B------:R-:W-:Y:S02]  /*1c70*/  USHF.R.W.U32 UR4, UR9, 0x11, UR9 ;  /* 0x0000001109047899 */ /* 0x000fe40008001e09 */
[----:B------:R-:W-:Y:S02]  /*1c80*/  USHF.R.W.U32 UR6, UR9, 0x13, UR9 ;  /* 0x0000001309067899 */ /* 0x000fe40008001e09 */
[----:B------:R-:W-:Y:S01]  /*1c90*/  IMAD.U32 R38, RZ, RZ, UR9 ;  /* 0x00000009ff267e24 */ /* 0x000fe2000f8e00ff */
[----:B------:R-:W-:-:S02]  /*1ca0*/  USHF.R.U32.HI UR7, URZ, 0xa, UR9 ;  /* 0x0000000aff077899 */ /* 0x000fc40008011609 */
[----:B------:R-:W-:Y:S01]  /*1cb0*/  MOV R33, UR9 ;  /* 0x0000000900217c02 */ /* 0x000fe20008000f00 */
[----:B------:R-:W-:Y:S01]  /*1cc0*/  USHF.R.W.U32 UR25, UR36, 0x7, UR36 ;  /* 0x0000000724197899 */ /* 0x000fe20008001e24 */
[----:B0-----:R-:W-:Y:S01]  /*1cd0*/  IMAD.MOV.U32 R27, RZ, RZ, RZ ;  /* 0x000000ffff1b7224 */ /* 0x001fe200078e00ff */
[----:B------:R-:W-:Y:S02]  /*1ce0*/  USHF.R.W.U32 UR26, UR36, 0x12, UR36 ;  /* 0x00000012241a7899 */ /* 0x000fe40008001e24 */
[----:B------:R-:W-:Y:S02]  /*1cf0*/  USHF.R.U32.HI UR27, URZ, 0x3, UR36 ;  /* 0x00000003ff1b7899 */ /* 0x000fe40008011624 */
[----:B------:R-:W-:Y:S02]  /*1d00*/  ULOP3.LUT UR4, UR6, UR7, UR4, 0x96, !UPT ;  /* 0x0000000706047292 */ /* 0x000fe4000f8e9604 */
[----:B------:R-:W-:Y:S02]  /*1d10*/  ULOP3.LUT UR8, UR26, UR27, UR25, 0x96, !UPT ;  /* 0x0000001b1a087292 */ /* 0x000fe4000f8e9619 */
[----:B------:R-:W-:-:S02]  /*1d20*/  UIADD3 UR5, UPT, UPT, UR40, UR5, UR33 ;  /* 0x0000000528057290 */ /* 0x000fc4000fffe021 */
[----:B------:R-:W-:Y:S02]  /*1d30*/  UIADD3 UR4, UPT, UPT, UR36, UR4, UR32 ;  /* 0x0000000424047290 */ /* 0x000fe4000fffe020 */
[----:B------:R-:W-:Y:S02]  /*1d40*/  UIADD3 UR5, UPT, UPT, UR8, UR5, URZ ;  /* 0x0000000508057290 */ /* 0x000fe4000fffe0ff */
[----:B------:R-:W-:Y:S01]  /*1d50*/  UIADD3 UR4, UPT, UPT, UR20, UR4, URZ ;  /* 0x0000000414047290 */ /* 0x000fe2000fffe0ff */
[----:B------:R-:W0:Y:S03]  /*1d60*/  LDCU UR62, c[0x0][0x2f8] ;  /* 0x00005f00ff3e77ac */ /* 0x000e260008000800 */
[----:B------:R-:W-:Y:S02]  /*1d70*/  IMAD.U32 R39, RZ, RZ, UR5 ;  /* 0x00000005ff277e24 */ /* 0x000fe4000f8e00ff */
[----:B------:R-:W-:Y:S01]  /*1d80*/  MOV R0, UR4 ;  /* 0x0000000400007c02 */ /* 0x000fe20008000f00 */
[----:B------:R-:W-:Y:S01]  /*1d90*/  IMAD.U32 R22, RZ, RZ, UR4 ;  /* 0x00000004ff167e24 */ /* 0x000fe2000f8e00ff */
[----:B------:R-:W1:Y:S01]  /*1da0*/  LDCU UR63, c[0x0][0x2fc] ;  /* 0x00005f80ff3f77ac */ /* 0x000e620008000800 */
[----:B------:R2:W-:Y:S01]  /*1db0*/  STL.64 [R1+0x100], R38 ;  /* 0x0001002601007387 */ /* 0x0005e20000100a00 */
[----:B------:R-:W-:Y:S01]  /*1dc0*/  R2UR UR4, R1 ;  /* 0x00000000010472ca */ /* 0x000fe200000e0000 */
[----:B------:R-:W-:-:S02]  /*1dd0*/  IMAD.U32 R36, RZ, RZ, UR5 ;  /* 0x00000005ff247e24 */ /* 0x000fc4000f8e00ff */
[----:B------:R2:W-:Y:S04]  /*1de0*/  STL [R1+0x108], R0 ;  /* 0x0001080001007387 */ /* 0x0005e80000100800 */
[----:B------:R2:W-:Y:S04]  /*1df0*/  STL.128 [R1+0x20], RZ ;  /* 0x000020ff01007387 */ /* 0x0005e80000100c00 */
[----:B------:R2:W-:Y:S02]  /*1e00*/  STL.128 [R1+0x30], RZ ;  /* 0x000030ff01007387 */ /* 0x0005e40000100c00 */
[----:B0-----:R-:W-:-:S04]  /*1e10*/  UIADD3 UR62, UP0, UPT, UR4, UR62, URZ ;  /* 0x0000003e043e7290 */ /* 0x001fc8000ff1e0ff */
[----:B-1----:R-:W-:-:S12]  /*1e20*/  UIADD3.X UR63, UPT, UPT, URZ, UR63, URZ, UP0, !UPT ;  /* 0x0000003fff3f7290 */ /* 0x002fd800087fe4ff */
.L_x_21:
[----:B------:R-:W-:Y:S01]  /*1e30*/  LOP3.LUT P0, RZ, R27, 0x2, RZ, 0xc0, !PT ;  /* 0x000000021bff7812 */ /* 0x000fe2000780c0ff */
[----:B------:R-:W-:-:S12]  /*1e40*/  BSSY.RECONVERGENT B6, `(.L_x_1) ;  /* 0x000000a000067945 */ /* 0x000fd80003800200 */
[----:B------:R-:W-:Y:S05]  /*1e50*/  @P0 BRA `(.L_x_2) ;  /* 0x0000000000200947 */ /* 0x000fea0003800000 */
[----:B------:R-:W-:Y:S01]  /*1e60*/  MOV R8, 0x0 ;  /* 0x0000000000087802 */ /* 0x000fe20000000f00 */
[----:B------:R-:W0:Y:S01]  /*1e70*/  LDCU.64 UR4, c[0x4][0x20] ;  /* 0x01000400ff0477ac */ /* 0x000e220008000a00 */
[----:B------:R-:W-:-:S04]  /*1e80*/  CS2R R6, SRZ ;  /* 0x0000000000067805 */ /* 0x000fc8000001ff00 */
[----:B------:R-:W1:Y:S01]  /*1e90*/  LDC.64 R8, c[0x4][R8] ;  /* 0x0100000008087b82 */ /* 0x000e620000000a00 */
[----:B0-----:R-:W-:Y:S02]  /*1ea0*/  IMAD.U32 R4, RZ, RZ, UR4 ;  /* 0x00000004ff047e24 */ /* 0x001fe4000f8e00ff */
[----:B------:R-:W-:-:S07]  /*1eb0*/  IMAD.U32 R5, RZ, RZ, UR5 ;  /* 0x00000005ff057e24 */ /* 0x000fce000f8e00ff */
[----:B------:R-:W-:-:S07]  /*1ec0*/  LEPC R20, `(.L_x_2) ;  /* 0x000000001014794e */ /* 0x000fce0000000000 */
[----:B-12---:R-:W-:Y:S05]  /*1ed0*/  CALL.ABS.NOINC R8 ;  /* 0x0000000008007343 */ /* 0x006fea0003c00000 */
.L_x_2:
[----:B------:R-:W-:Y:S05]  /*1ee0*/  BSYNC.RECONVERGENT B6 ;  /* 0x0000000000067941 */ /* 0x000fea0003800200 */
.L_x_1:
[C---:B------:R-:W-:Y:S02]  /*1ef0*/  LOP3.LUT R3, R27.reuse, 0x3c, RZ, 0xc0, !PT ;  /* 0x0000003c1b037812 */ /* 0x040fe400078ec0ff */
[----:B--2---:R-:W-:-:S04]  /*1f00*/  LOP3.LUT R0, R27, 0xfffffffd, RZ, 0xfc, !PT ;  /* 0xfffffffd1b007812 */ /* 0x004fc800078efcff */
[----:B------:R-:W-:-:S05]  /*1f10*/  IADD3 R0, PT, PT, R1, -R0, R3 ;  /* 0x8000000001007210 */ /* 0x000fca0007ffe003 */
[----:B------:R-:W2:Y:S01]  /*1f20*/  LDL.U8 R26, [R0+0xc] ;  /* 0x00000c00001a7983 */ /* 0x000ea20000100000 */
[----:B------:R-:W0:Y:S01]  /*1f30*/  LDCU UR4, c[0x0][0x2f8] ;  /* 0x00005f00ff0477ac */ /* 0x000e220008000800 */
[----:B------:R-:W-:Y:S01]  /*1f40*/  IMAD.U32 R23, RZ, RZ, UR62 ;  /* 0x0000003eff177e24 */ /* 0x000fe2000f8e00ff */
[----:B------:R-:W-:-:S04]  /*1f50*/  MOV R8, 0x0 ;  /* 0x0000000000087802 */ /* 0x000fc80000000f00 */
[----:B------:R-:W-:Y:S02]  /*1f60*/  IADD3 R23, P0, PT, R23, 0x8, RZ ;  /* 0x0000000817177810 */ /* 0x000fe40007f1e0ff */
[----:B------:R-:W1:Y:S02]  /*1f70*/  LDC.64 R8, c[0x4][R8] ;  /* 0x0100000008087b82 */ /* 0x000e640000000a00 */
[----:B------:R-:W-:Y:S01]  /*1f80*/  IADD3.X R24, PT, PT, RZ, UR63, RZ, P0, !PT ;  /* 0x0000003fff187c10 */ /* 0x000fe200087fe4ff */
[----:B------:R-:W-:-:S04]  /*1f90*/  IMAD.MOV.U32 R6, RZ, RZ, R23 ;  /* 0x000000ffff067224 */ /* 0x000fc800078e0017 */
[----:B------:R-:W-:Y:S02]  /*1fa0*/  IMAD.MOV.U32 R7, RZ, RZ, R24 ;  /* 0x000000ffff077224 */ /* 0x000fe400078e0018 */
[----:B0-----:R-:W-:Y:S01]  /*1fb0*/  VIADD R38, R23, -UR4 ;  /* 0x8000000417267c36 */ /* 0x001fe20008000000 */
[----:B------:R-:W0:Y:S02]  /*1fc0*/  LDCU.64 UR4, c[0x4][0x28] ;  /* 0x01000500ff0477ac */ /* 0x000e240008000a00 */
[----:B0-----:R-:W-:Y:S02]  /*1fd0*/  IMAD.U32 R4, RZ, RZ, UR4 ;  /* 0x00000004ff047e24 */ /* 0x001fe4000f8e00ff */
[----:B------:R-:W-:Y:S01]  /*1fe0*/  IMAD.U32 R5, RZ, RZ, UR5 ;  /* 0x00000005ff057e24 */ /* 0x000fe2000f8e00ff */
[----:B--2---:R-:W-:-:S05]  /*1ff0*/  SHF.R.U32.HI R3, RZ, 0x7, R26 ;  /* 0x00000007ff037819 */ /* 0x004fca000001161a */
[----:B-1----:R0:W-:Y:S02]  /*2000*/  STL [R38], R3 ;  /* 0x0000000326007387 */ /* 0x0021e40000100800 */
[----:B------:R-:W-:-:S07]  /*2010*/  LEPC R20, `(.L_x_3) ;  /* 0x000000001014794e */ /* 0x000fce0000000000 */
[----:B0-----:R-:W-:Y:S05]  /*2020*/  CALL.ABS.NOINC R8 ;  /* 0x0000000008007343 */ /* 0x001fea0003c00000 */
.L_x_3:
[----:B------:R-:W-:Y:S01]  /*2030*/  SHF.R.U32.HI R3, RZ, 0x6, R26 ;  /* 0x00000006ff037819 */ /* 0x000fe2000001161a */
[----:B------:R-:W0:Y:S01]  /*2040*/  LDCU.64 UR4, c[0x4][0x28] ;  /* 0x01000500ff0477ac */ /* 0x000e220008000a00 */
[----:B------:R-:W-:Y:S01]  /*2050*/  MOV R25, 0x0 ;  /* 0x0000000000197802 */ /* 0x000fe20000000f00 */
[----:B------:R-:W-:Y:S01]  /*2060*/  IMAD.MOV.U32 R7, RZ, RZ, R24 ;  /* 0x000000ffff077224 */ /* 0x000fe200078e0018 */
[----:B------:R-:W-:Y:S02]  /*2070*/  LOP3.LUT R3, R3, 0x1, RZ, 0xc0, !PT ;  /* 0x0000000103037812 */ /* 0x000fe400078ec0ff */
[----:B------:R1:W2:Y:S01]  /*2080*/  LDC.64 R8, c[0x4][R25] ;  /* 0x0100000019087b82 */ /* 0x0002a20000000a00 */
[----:B------:R-:W-:Y:S02]  /*2090*/  MOV R6, R23 ;  /* 0x0000001700067202 */ /* 0x000fe40000000f00 */
[----:B------:R1:W-:Y:S01]  /*20a0*/  STL [R38], R3 ;  /* 0x0000000326007387 */ /* 0x0003e20000100800 */
[----:B0-----:R-:W-:-:S02]  /*20b0*/  IMAD.U32 R4, RZ, RZ, UR4 ;  /* 0x00000004ff047e24 */ /* 0x001fc4000f8e00ff */
[----:B-1----:R-:W-:-:S07]  /*20c0*/  IMAD.U32 R5, RZ, RZ, UR5 ;  /* 0x00000005ff057e24 */ /* 0x002fce000f8e00ff */
[----:B------:R-:W-:-:S07]  /*20d0*/  LEPC R20, `(.L_x_4) ;  /* 0x000000001014794e */ /* 0x000fce0000000000 */
[----:B--2---:R-:W-:Y:S05]  /*20e0*/  CALL.ABS.NOINC R8 ;  /* 0x0000000008007343 */ /* 0x004fea0003c00000 */
.L_x_4:
[----:B------:R-:W-:Y:S01]  /*20f0*/  SHF.R.U32.HI R3, RZ, 0x5, R26 ;  /* 0x00000005ff037819 */ /* 0x000fe2000001161a */
[----:B------:R0:W1:Y:S01]  /*2100*/  LDC.64 R8, c[0x4][R25] ;  /* 0x0100000019087b82 */ /* 0x0000620000000a00 */
[----:B------:R-:W2:Y:S01]  /*2110*/  LDCU.64 UR4, c[0x4][0x28] ;  /* 0x01000500ff0477ac */ /* 0x000ea20008000a00 */
[----:B------:R-:W-:Y:S01]  /*2120*/  IMAD.MOV.U32 R6, RZ, RZ, R23 ;  /* 0x000000ffff067224 */ /* 0x000fe200078e0017 */
[----:B------:R-:W-:Y:S01]  /*2130*/  LOP3.LUT R3, R3, 0x1, RZ, 0xc0, !PT ;  /* 0x0000000103037812 */ /* 0x000fe200078ec0ff */
[----:B------:R-:W-:-:S04]  /*2140*/  IMAD.MOV.U32 R7, RZ, RZ, R24 ;  /* 0x000000ffff077224 */ /* 0x000fc800078e0018 */
[----:B------:R0:W-:Y:S01]  /*2150*/  STL [R38], R3 ;  /* 0x0000000326007387 */ /* 0x0001e20000100800 */
[----:B--2---:R-:W-:Y:S02]  /*2160*/  IMAD.U32 R4, RZ, RZ, UR4 ;  /* 0x00000004ff047e24 */ /* 0x004fe4000f8e00ff */
[----:B0-----:R-:W-:-:S07]  /*2170*/  IMAD.U32 R5, RZ, RZ, UR5 ;  /* 0x00000005ff057e24 */ /* 0x001fce000f8e00ff */
[----:B------:R-:W-:-:S07]  /*2180*/  LEPC R20, `(.L_x_5) ;  /* 0x000000001014794e */ /* 0x000fce0000000000 */
[----:B-1----:R-:W-:Y:S05]  /*2190*/  CALL.ABS.NOINC R8 ;  /* 0x0000000008007343 */ /* 0x002fea0003c00000 */
.L_x_5:
[----:B------:R-:W-:Y:S01]  /*21a0*/  SHF.R.U32.HI R3, RZ, 0x4, R26 ;  /* 0x00000004ff037819 */ /* 0x000fe2000001161a */
[----:B------:R0:W1:Y:S01]  /*21b0*/  LDC.64 R8, c[0x4][R25] ;  /* 0x0100000019087b82 */ /* 0x0000620000000a00 */
[----:B------:R-:W2:Y:S01]  /*21c0*/  LDCU.64 UR4, c[0x4][0x28] ;  /* 0x01000500ff0477ac */ /* 0x000ea20008000a00 */
[----:B------:R-:W-:Y:S01]  /*21d0*/  IMAD.MOV.U32 R6, RZ, RZ, R23 ;  /* 0x000000ffff067224 */ /* 0x000fe200078e0017 */
[----:B------:R-:W-:Y:S01]  /*21e0*/  LOP3.LUT R3, R3, 0x1, RZ, 0xc0, !PT ;  /* 0x0000000103037812 */ /* 0x000fe200078ec0ff */
[----:B------:R-:W-:-:S04]  /*21f0*/  IMAD.MOV.U32 R7, RZ, RZ, R24 ;  /* 0x000000ffff077224 */ /* 0x000fc800078e0018 */
[----:B------:R0:W-:Y:S01]  /*2200*/  STL [R38], R3 ;  /* 0x0000000326007387 */ /* 0x0001e20000100800 */
[----:B--2---:R-:W-:Y:S01]  /*2210*/  IMAD.U32 R4, RZ, RZ, UR4 ;  /* 0x00000004ff047e24 */ /* 0x004fe2000f8e00ff */
[----:B0-----:R-:W-:-:S07]  /*2220*/  MOV R5, UR5 ;  /* 0x0000000500057c02 */ /* 0x001fce0008000f00 */
[----:B------:R-:W-:-:S07]  /*2230*/  LEPC R20, `(.L_x_6) ;  /* 0x000000001014794e */ /* 0x000fce0000000000 */
[----:B-1----:R-:W-:Y:S05]  /*2240*/  CALL.ABS.NOINC R8 ;  /* 0x0000000008007343 */ /* 0x002fea0003c00000 */
.L_x_6:
        /* <DEDUP_REMOVED lines=11> */
.L_x_7:
[----:B------:R-:W-:Y:S01]  /*2300*/  SHF.R.U32.HI R3, RZ, 0x2, R26 ;  /* 0x00000002ff037819 */ /* 0x000fe2000001161a */
[----:B------:R0:W1:Y:S01]  /*2310*/  LDC.64 R8, c[0x4][R25] ;  /* 0x0100000019087b82 */ /* 0x0000620000000a00 */
[----:B------:R-:W2:Y:S01]  /*2320*/  LDCU.64 UR4, c[0x4][0x28] ;  /* 0x01000500ff0477ac */ /* 0x000ea20008000a00 */
[----:B------:R-:W-:Y:S01]  /*2330*/  IMAD.MOV.U32 R6, RZ, RZ, R23 ;  /* 0x000000ffff067224 */ /* 0x000fe200078e0017 */
[----:B------:R-:W-:Y:S01]  /*2340*/  LOP3.LUT R3, R3, 0x1, RZ, 0xc0, !PT ;  /* 0x0000000103037812 */ /* 0x000fe200078ec0ff */
[----:B------:R-:W-:-:S04]  /*2350*/  IMAD.MOV.U32 R7, RZ, RZ, R24 ;  /* 0x000000ffff077224 */ /* 0x000fc800078e0018 */
[----:B------:R0:W-:Y:S01]  /*2360*/  STL [R38], R3 ;  /* 0x0000000326007387 */ /* 0x0001e20000100800 */
[----:B--2---:R-:W-:Y:S01]  /*2370*/  MOV R4, UR4 ;  /* 0x0000000400047c02 */ /* 0x004fe20008000f00 */
[----:B0-----:R-:W-:-:S07]  /*2380*/  IMAD.U32 R5, RZ, RZ, UR5 ;  /* 0x00000005ff057e24 */ /* 0x001fce000f8e00ff */
[----:B------:R-:W-:-:S07]  /*2390*/  LEPC R20, `(.L_x_8) ;  /* 0x000000001014794e */ /* 0x000fce0000000000 */
[----:B-1----:R-:W-:Y:S05]  /*23a0*/  CALL.ABS.NOINC R8 ;  /* 0x0000000008007343 */ /* 0x002fea0003c00000 */
.L_x_8:
[----:B------:R-:W-:Y:S01]  /*23b0*/  SHF.R.U32.HI R3, RZ, 0x1, R26 ;  /* 0x00000001ff037819 */ /* 0x000fe2000001161a */
[----:B------:R0:W1:Y:S01]  /*23c0*/  LDC.64 R8, c[0x4][R25] ;  /* 0x0100000019087b82 */ /* 0x0000620000000a00 */
[----:B------:R-:W2:Y:S01]  /*23d0*/  LDCU.64 UR4, c[0x4][0x28] ;  /* 0x01000500ff0477ac */ /* 0x000ea20008000a00 */
[----:B------:R-:W-:Y:S01]  /*23e0*/  IMAD.MOV.U32 R6, RZ, RZ, R23 ;  /* 0x000000ffff067224 */ /* 0x000fe200078e0017 */
[----:B------:R-:W-:Y:S02]  /*23f0*/  LOP3.LUT R3, R3, 0x1, RZ, 0xc0, !PT ;  /* 0x0000000103037812 */ /* 0x000fe400078ec0ff */
[----:B------:R-:W-:-:S03]  /*2400*/  MOV R7, R24 ;  /* 0x0000001800077202 */ /* 0x000fc60000000f00 */
[----:B------:R0:W-:Y:S01]  /*2410*/  STL [R38], R3 ;  /* 0x0000000326007387 */ /* 0x0001e20000100800 */
[----:B--2---:R-:W-:Y:S02]  /*2420*/  IMAD.U32 R4, RZ, RZ, UR4 ;  /* 0x00000004ff047e24 */ /* 0x004fe4000f8e00ff */
[----:B0-----:R-:W-:-:S07]  /*2430*/  IMAD.U32 R5, RZ, RZ, UR5 ;  /* 0x00000005ff057e24 */ /* 0x001fce000f8e00ff */
[----:B------:R-:W-:-:S07]  /*2440*/  LEPC R20, `(.L_x_9) ;  /* 0x000000001014794e */ /* 0x000fce0000000000 */
[----:B-1----:R-:W-:Y:S05]  /*2450*/  CALL.ABS.NOINC R8 ;  /* 0x0000000008007343 */ /* 0x002fea0003c00000 */
.L_x_9:
[----:B------:R-:W-:Y:S01]  /*2460*/  LOP3.LUT R3, R26, 0x1, RZ, 0xc0, !PT ;  /* 0x000000011a037812 */ /* 0x000fe200078ec0ff */
[----:B------:R0:W1:Y:S01]  /*2470*/  LDC.64 R8, c[0x4][R25] ;  /* 0x0100000019087b82 */ /* 0x0000620000000a00 */
[----:B------:R-:W2:Y:S01]  /*2480*/  LDCU.64 UR4, c[0x4][0x28] ;  /* 0x01000500ff0477ac */ /* 0x000ea20008000a00 */
[----:B------:R-:W-:Y:S02]  /*2490*/  IMAD.MOV.U32 R6, RZ, RZ, R23 ;  /* 0x000000ffff067224 */ /* 0x000fe400078e0017 */
[----:B------:R0:W-:Y:S01]  /*24a0*/  STL [R38], R3 ;  /* 0x0000000326007387 */ /* 0x0001e20000100800 */
[----:B------:R-:W-:Y:S02]  /*24b0*/  IMAD.MOV.U32 R7, RZ, RZ, R24 ;  /* 0x000000ffff077224 */ /* 0x000fe400078e0018 */
[----:B--2---:R-:W-:Y:S02]  /*24c0*/  IMAD.U32 R4, RZ, RZ, UR4 ;  /* 0x00000004ff047e24 */ /* 0x004fe4000f8e00ff */
[----:B0-----:R-:W-:-:S07]  /*24d0*/  IMAD.U32 R5, RZ, RZ, UR5 ;  /* 0x00000005ff057e24 */ /* 0x001fce000f8e00ff */
[----:B------:R-:W-:-:S07]  /*24e0*/  LEPC R20, `(.L_x_10) ;  /* 0x000000001014794e */ /* 0x000fce0000000000 */
[----:B-1----:R-:W-:Y:S05]  /*24f0*/  CALL.ABS.NOINC R8 ;  /* 0x0000000008007343 */ /* 0x002fea0003c00000 */
.L_x_10:
[----:B------:R0:W1:Y:S01]  /*2500*/  LDC.64 R8, c[0x4][R25] ;  /* 0x0100000019087b82 */ /* 0x0000620000000a00 */
[----:B------:R-:W2:Y:S01]  /*2510*/  LDCU.64 UR4, c[0x4][0x30] ;  /* 0x01000600ff0477ac */ /* 0x000ea20008000a00 */
[----:B------:R-:W-:Y:S01]  /*2520*/  CS2R R6, SRZ ;  /* 0x0000000000067805 */ /* 0x000fe2000001ff00 */
[----:B--2---:R-:W-:Y:S02]  /*2530*/  IMAD.U32 R4, RZ, RZ, UR4 ;  /* 0x00000004ff047e24 */ /* 0x004fe4000f8e00ff */
[----:B0-----:R-:W-:-:S07]  /*2540*/  IMAD.U32 R5, RZ, RZ, UR5 ;  /* 0x00000005ff057e24 */ /* 0x001fce000f8e00ff */
[----:B------:R-:W-:-:S07]  /*2550*/  LEPC R20, `(.L_x_11) ;  /* 0x000000001014794e */ /* 0x000fce0000000000 */
[----:B-1----:R-:W-:Y:S05]  /*2560*/  CALL.ABS.NOINC R8 ;  /* 0x0000000008007343 */ /* 0x002fea0003c00000 */
.L_x_11:
[----:B------:R-:W-:Y:S01]  /*2570*/  IADD3 R3, PT, PT, R27, 0x1, RZ ;  /* 0x000000011b037810 */ /* 0x000fe20007ffe0ff */
[----:B------:R-:W0:Y:S03]  /*2580*/  LDCU.64 UR4, c[0x4][0x28] ;  /* 0x01000500ff0477ac */ /* 0x000e260008000a00 */
[----:B------:R-:W-:-:S04]  /*2590*/  LOP3.LUT R26, R3, 0x2, RZ, 0xc, !PT ;  /* 0x00000002031a7812 */ /* 0x000fc800078e0cff */
[----:B------:R-:W-:-:S05]  /*25a0*/  LOP3.LUT R26, R26, 0x3c, R3, 0xf8, !PT ;  /* 0x0000003c1a1a7812 */ /* 0x000fca00078ef803 */
[----:B------:R-:W-:-:S06]  /*25b0*/  IMAD.IADD R26, R1, 0x1, R26 ;  /* 0x00000001011a7824 */ /* 0x000fcc00078e021a */
[----:B------:R-:W2:Y:S01]  /*25c0*/  LDL.U8 R26, [R26+0xc] ;  /* 0x00000c001a1a7983 */ /* 0x000ea20000100000 */
[----:B------:R1:W3:Y:S01]  /*25d0*/  LDC.64 R8, c[0x4][R25] ;  /* 0x0100000019087b82 */ /* 0x0002e20000000a00 */
[----:B0-----:R-:W-:Y:S02]  /*25e0*/  IMAD.U32 R4, RZ, RZ, UR4 ;  /* 0x00000004ff047e24 */ /* 0x001fe4000f8e00ff */
[----:B------:R-:W-:Y:S02]  /*25f0*/  IMAD.U32 R5, RZ, RZ, UR5 ;  /* 0x00000005ff057e24 */ /* 0x000fe4000f8e00ff */
[----:B------:R-:W-:Y:S02]  /*2600*/  IMAD.MOV.U32 R6, RZ, RZ, R23 ;  /* 0x000000ffff067224 */ /* 0x000fe400078e0017 */
[----:B------:R-:W-:Y:S01]  /*2610*/  IMAD.MOV.U32 R7, RZ, RZ, R24 ;  /* 0x000000ffff077224 */ /* 0x000fe200078e0018 */
[----:B--2---:R-:W-:-:S05]  /*2620*/  SHF.R.U32.HI R3, RZ, 0x7, R26 ;  /* 0x00000007ff037819 */ /* 0x004fca000001161a */
[----:B---3--:R1:W-:Y:S02]  /*2630*/  STL [R38], R3 ;  /* 0x0000000326007387 */ /* 0x0083e40000100800 */
[----:B------:R-:W-:-:S07]  /*2640*/  LEPC R20, `(.L_x_12) ;  /* 0x000000001014794e */ /* 0x000fce0000000000 */
[----:B-1----:R-:W-:Y:S05]  /*2650*/  CALL.ABS.NOINC R8 ;  /* 0x0000000008007343 */ /* 0x002fea0003c00000 */
.L_x_12:
        /* <DEDUP_REMOVED lines=11> */
.L_x_13:
        /* <DEDUP_REMOVED lines=11> */
.L_x_14:
        /* <DEDUP_REMOVED lines=11> */
.L_x_15:
        /* <DEDUP_REMOVED lines=11> */
.L_x_16:
        /* <DEDUP_REMOVED lines=11> */
.L_x_17:
[----:B------:R-:W-:Y:S01]  /*29d0*/  SHF.R.U32.HI R3, RZ, 0x1, R26 ;  /* 0x00000001ff037819 */ /* 0x000fe2000001161a */
[----:B------:R0:W1:Y:S01]  /*29e0*/  LDC.64 R8, c[0x4][R25] ;  /* 0x0100000019087b82 */ /* 0x0000620000000a00 */
[----:B------:R-:W2:Y:S01]  /*29f0*/  LDCU.64 UR4, c[0x4][0x28] ;  /* 0x01000500ff0477ac */ /* 0x000ea20008000a00 */
[----:B------:R-:W-:Y:S01]  /*2a00*/  MOV R6, R23 ;  /* 0x0000001700067202 */ /* 0x000fe20000000f00 */
[----:B------:R-:W-:Y:S01]  /*2a10*/  IMAD.MOV.U32 R7, RZ, RZ, R24 ;  /* 0x000000ffff077224 */ /* 0x000fe200078e0018 */
[----:B------:R-:W-:-:S05]  /*2a20*/  LOP3.LUT R3, R3, 0x1, RZ, 0xc0, !PT ;  /* 0x0000000103037812 */ /* 0x000fca00078ec0ff */
[----:B------:R0:W-:Y:S01]  /*2a30*/  STL [R38], R3 ;  /* 0x0000000326007387 */ /* 0x0001e20000100800 */
[----:B--2---:R-:W-:Y:S02]  /*2a40*/  IMAD.U32 R4, RZ, RZ, UR4 ;  /* 0x00000004ff047e24 */ /* 0x004fe4000f8e00ff */
[----:B0-----:R-:W-:-:S07]  /*2a50*/  IMAD.U32 R5, RZ, RZ, UR5 ;  /* 0x00000005ff057e24 */ /* 0x001fce000f8e00ff */
[----:B------:R-:W-:-:S07]  /*2a60*/  LEPC R20, `(.L_x_18) ;  /* 0x000000001014794e */ /* 0x000fce0000000000 */
[----:B-1----:R-:W-:Y:S05]  /*2a70*/  CALL.ABS.NOINC R8 ;  /* 0x0000000008007343 */ /* 0x002fea0003c00000 */
.L_x_18:
        /* <DEDUP_REMOVED lines=10> */
.L_x_19:
[----:B------:R0:W1:Y:S01]  /*2b20*/  LDC.64 R8, c[0x4][R25] ;  /* 0x0100000019087b82 */ /* 0x0000620000000a00 */
[----:B------:R-:W2:Y:S01]  /*2b30*/  LDCU.64 UR4, c[0x4][0x30] ;  /* 0x01000600ff0477ac */ /* 0x000ea20008000a00 */
[----:B------:R-:W-:Y:S01]  /*2b40*/  CS2R R6, SRZ ;  /* 0x0000000000067805 */ /* 0x000fe2000001ff00 */
[----:B--2---:R-:W-:Y:S01]  /*2b50*/  IMAD.U32 R4, RZ, RZ, UR4 ;  /* 0x00000004ff047e24 */ /* 0x004fe2000f8e00ff */
[----:B0-----:R-:W-:-:S07]  /*2b60*/  MOV R5, UR5 ;  /* 0x0000000500057c02 */ /* 0x001fce0008000f00 */
[----:B------:R-:W-:-:S07]  /*2b70*/  LEPC R20, `(.L_x_20) ;  /* 0x000000001014794e */ /* 0x000fce0000000000 */
[----:B-1----:R-:W-:Y:S05]  /*2b80*/  CALL.ABS.NOINC R8 ;  /* 0x0000000008007343 */ /* 0x002fea0003c00000 */
.L_x_20:
[----:B------:R-:W-:-:S05]  /*2b90*/  IADD3 R27, P0, PT, R27, 0x2, RZ ;  /* 0x000000021b1b7810 */ /* 0x000fca0007f1e0ff */
[----:B------:R-:W-:Y:S01]  /*2ba0*/  IMAD.X R37, RZ, RZ, R37, P0 ;  /* 0x000000ffff257224 */ /* 0x000fe200000e0625 */
[----:B------:R-:W-:-:S04]  /*2bb0*/  ISETP.NE.U32.AND P0, PT, R27, 0x40, PT ;  /* 0x000000401b00780c */ /* 0x000fc80003f05070 */
[----:B------:R-:W-:-:S13]  /*2bc0*/  ISETP.NE.AND.EX P0, PT, R37, RZ, PT, P0 ;  /* 0x000000ff2500720c */ /* 0x000fda0003f05300 */
[----:B------:R-:W-:Y:S05]  /*2bd0*/  @P0 BRA `(.L_x_21) ;  /* 0xfffffff000940947 */ /* 0x000fea000383ffff */
[----:B------:R-:W-:Y:S05]  /*2be0*/  BSYNC.RECONVERGENT B7 ;  /* 0x0000000000077941 */ /* 0x000fea0003800200 */
.L_x_0:
[----:B------:R0:W1:Y:S01]  /*2bf0*/  LDC.64 R8, c[0x4][R25] ;  /* 0x0100000019087b82 */ /* 0x0000620000000a00 */
[----:B------:R-:W2:Y:S01]  /*2c00*/  LDCU.64 UR4, c[0x4][0x20] ;  /* 0x01000400ff0477ac */ /* 0x000ea20008000a00 */
[----:B------:R-:W-:Y:S01]  /*2c10*/  CS2R R6, SRZ ;  /* 0x0000000000067805 */ /* 0x000fe2000001ff00 */
[----:B--2---:R-:W-:Y:S02]  /*2c20*/  IMAD.U32 R4, RZ, RZ, UR4 ;  /* 0x00000004ff047e24 */ /* 0x004fe4000f8e00ff */
[----:B0-----:R-:W-:-:S07]  /*2c30*/  IMAD.U32 R5, RZ, RZ, UR5 ;  /* 0x00000005ff057e24 */ /* 0x001fce000f8e00ff */
[----:B------:R-:W-:-:S07]  /*2c40*/  LEPC R20, `(.L_x_22) ;  /* 0x000000001014794e */ /* 0x000fce0000000000 */
[----:B-1----:R-:W-:Y:S05]  /*2c50*/  CALL.ABS.NOINC R8 ;  /* 0x0000000008007343 */ /* 0x002fea0003c00000 */
.L_x_22:
[----:B------:R-:W-:Y:S01]  /*2c60*/  BSSY.RECONVERGENT B7, `(.L_x_23) ;  /* 0x00000de000077945 */ /* 0x000fe20003800200 */
[----:B------:R-:W-:Y:S02]  /*2c70*/  IMAD.MOV.U32 R37, RZ, RZ, RZ ;  /* 0x000000ffff257224 */ /* 0x000fe400078e00ff */
[----:B------:R-:W-:-:S07]  /*2c80*/  IMAD.MOV.U32 R27, RZ, RZ, RZ ;  /* 0x000000ffff1b7224 */ /* 0x000fce00078e00ff */
.L_x_44:
[----:B------:R-:W-:Y:S01]  /*2c90*/  LOP3.LUT P0, RZ, R37, 0x2, RZ, 0xc0, !PT ;  /* 0x0000000225ff7812 */ /* 0x000fe2000780c0ff */
[----:B------:R-:W-:-:S12]  /*2ca0*/  BSSY.RECONVERGENT B6, `(.L_x_24) ;  /* 0x000000a000067945 */ /* 0x000fd80003800200 */
[----:B------:R-:W-:Y:S05]  /*2cb0*/  @P0 BRA `(.L_x_25) ;  /* 0x0000000000200947 */ /* 0x000fea0003800000 */
[----:B------:R-:W-:Y:S01]  /*2cc0*/  MOV R8, 0x0 ;  /* 0x0000000000087802 */ /* 0x000fe20000000f00 */
[----:B------:R-:W0:Y:S01]  /*2cd0*/  LDCU.64 UR4, c[0x4][0x20] ;  /* 0x01000400ff0477ac */ /* 0x000e220008000a00 */
[----:B------:R-:W-:-:S04]  /*2ce0*/  CS2R R6, SRZ ;  /* 0x0000000000067805 */ /* 0x000fc8000001ff00 */
[----:B------:R-:W1:Y:S01]  /*2cf0*/  LDC.64 R8, c[0x4][R8] ;  /* 0x0100000008087b82 */ /* 0x000e620000000a00 */
[----:B0-----:R-:W-:Y:S01]  /*2d00*/  IMAD.U32 R4, RZ, RZ, UR4 ;  /* 0x00000004ff047e24 */ /* 0x001fe2000f8e00ff */
[----:B------:R-:W-:-:S07]  /*2d10*/  MOV R5, UR5 ;  /* 0x0000000500057c02 */ /* 0x000fce0008000f00 */
[----:B------:R-:W-:-:S07]  /*2d20*/  LEPC R20, `(.L_x_25) ;  /* 0x000000001014794e */ /* 0x000fce0000000000 */
[----:B-1----:R-:W-:Y:S05]  /*2d30*/  CALL.ABS.NOINC R8 ;  /* 0x0000000008007343 */ /* 0x002fea0003c00000 */
.L_x_25:
[----:B------:R-:W-:Y:S05]  /*2d40*/  BSYNC.RECONVERGENT B6 ;  /* 0x0000000000067941 */ /* 0x000fea0003800200 */
.L_x_24:
[C---:B------:R-:W-:Y:S01]  /*2d50*/  LOP3.LUT R0, R37.reuse, 0x3c, RZ, 0xc0, !PT ;  /* 0x0000003c25007812 */ /* 0x040fe200078ec0ff */
[----:B------:R-:W0:Y:S01]  /*2d60*/  LDCU.64 UR4, c[0x4][0x28] ;  /* 0x01000500ff0477ac */ /* 0x000e220008000a00 */
[----:B------:R-:W-:-:S04]  /*2d70*/  LOP3.LUT R26, R37, 0xfffffffd, RZ, 0xfc, !PT ;  /* 0xfffffffd251a7812 */ /* 0x000fc800078efcff */
[----:B------:R-:W-:-:S06]  /*2d80*/  IADD3 R26, PT, PT, R1, -R26, R0 ;  /* 0x8000001a011a7210 */ /* 0x000fcc0007ffe000 */
[----:B------:R-:W2:Y:S01]  /*2d90*/  LDL.U8 R26, [R26+0x4c] ;  /* 0x00004c001a1a7983 */ /* 0x000ea20000100000 */
[----:B------:R-:W-:Y:S01]  /*2da0*/  MOV R8, 0x0 ;  /* 0x0000000000087802 */ /* 0x000fe20000000f00 */
[----:B------:R-:W-:-:S05]  /*2db0*/  UIADD3 UR6, UP0, UPT, UR62, 0x8, URZ ;  /* 0x000000083e067890 */ /* 0x000fca000ff1e0ff */
[----:B------:R-:W1:Y:S01]  /*2dc0*/  LDC.64 R8, c[0x4][R8] ;  /* 0x0100000008087b82 */ /* 0x000e620000000a00 */
[----:B------:R-:W-:Y:S01]  /*2dd0*/  PLOP3.LUT P0, PT, PT, PT, UP0, 0x80, 0x8 ;  /* 0x000000000008781c */ /* 0x000fe20003f0f008 */
[----:B0-----:R-:W-:Y:S02]  /*2de0*/  IMAD.U32 R4, RZ, RZ, UR4 ;  /* 0x00000004ff047e24 */ /* 0x001fe4000f8e00ff */
[----:B------:R-:W-:Y:S02]  /*2df0*/  IMAD.U32 R5, RZ, RZ, UR5 ;  /* 0x00000005ff057e24 */ /* 0x000fe4000f8e00ff */
[----:B------:R-:W-:Y:S02]  /*2e00*/  IMAD.X R23, RZ, RZ, UR63, P0 ;  /* 0x0000003fff177e24 */ /* 0x000fe400080e06ff */
[----:B------:R-:W-:Y:S02]  /*2e10*/  IMAD.U32 R6, RZ, RZ, UR6 ;  /* 0x00000006ff067e24 */ /* 0x000fe4000f8e00ff */
[----:B------:R-:W-:Y:S01]  /*2e20*/  IMAD.MOV.U32 R7, RZ, RZ, R23 ;  /* 0x000000ffff077224 */ /* 0x000fe200078e0017 */
[----:B--2---:R-:W-:-:S05]  /*2e30*/  SHF.R.U32.HI R0, RZ, 0x7, R26 ;  /* 0x00000007ff007819 */ /* 0x004fca000001161a */
[----:B-1----:R0:W-:Y:S02]  /*2e40*/  STL [R1+0x8], R0 ;  /* 0x0000080001007387 */ /* 0x0021e40000100800 */
[----:B------:R-:W-:-:S07]  /*2e50*/  LEPC R20, `(.L_x_26) ;  /* 0x000000001014794e */ /* 0x000fce0000000000 */
[----:B0-----:R-:W-:Y:S05]  /*2e60*/  CALL.ABS.NOINC R8 ;  /* 0x0000000008007343 */ /* 0x001fea0003c00000 */
.L_x_26:
[----:B------:R-:W-:Y:S01]  /*2e70*/  SHF.R.U32.HI R0, RZ, 0x6, R26 ;  /* 0x00000006ff007819 */ /* 0x000fe2000001161a */
[----:B------:R-:W0:Y:S01]  /*2e80*/  LDCU.64 UR4, c[0x4][0x28] ;  /* 0x01000500ff0477ac */ /* 0x000e220008000a00 */
[----:B------:R-:W-:Y:S01]  /*2e90*/  MOV R24, 0x0 ;  /* 0x0000000000187802 */ /* 0x000fe20000000f00 */
[----:B------:R-:W-:Y:S01]  /*2ea0*/  IMAD.U32 R25, RZ, RZ, UR62 ;  /* 0x0000003eff197e24 */ /* 0x000fe2000f8e00ff */
[----:B------:R-:W-:Y:S01]  /*2eb0*/  LOP3.LUT R0, R0, 0x1, RZ, 0xc0, !PT ;  /* 0x0000000100007812 */ /* 0x000fe200078ec0ff */
[----:B------:R-:W-:Y:S01]  /*2ec0*/  IMAD.MOV.U32 R7, RZ, RZ, R23 ;  /* 0x000000ffff077224 */ /* 0x000fe200078e0017 */
[----:B------:R1:W2:Y:S02]  /*2ed0*/  LDC.64 R8, c[0x4][R24] ;  /* 0x0100000018087b82 */ /* 0x0002a40000000a00 */
[----:B------:R-:W-:Y:S01]  /*2ee0*/  IADD3 R25, PT, PT, R25, 0x8, RZ ;  /* 0x0000000819197810 */ /* 0x000fe20007ffe0ff */
[----:B------:R1:W-:Y:S04]  /*2ef0*/  STL [R1+0x8], R0 ;  /* 0x0000080001007387 */ /* 0x0003e80000100800 */
[----:B------:R-:W-:-:S02]  /*2f00*/  IMAD.MOV.U32 R6, RZ, RZ, R25 ;  /* 0x000000ffff067224 */ /* 0x000fc400078e0019 */
[----:B0-----:R-:W-:Y:S02]  /*2f10*/  IMAD.U32 R4, RZ, RZ, UR4 ;  /* 0x00000004ff047e24 */ /* 0x001fe4000f8e00ff */
[----:B-1----:R-:W-:-:S07]  /*2f20*/  IMAD.U32 R5, RZ, RZ, UR5 ;  /* 0x00000005ff057e24 */ /* 0x002fce000f8e00ff */
[----:B------:R-:W-:-:S07]  /*2f30*/  LEPC R20, `(.L_x_27) ;  /* 0x000000001014794e */ /* 0x000fce0000000000 */
[----:B--2---:R-:W-:Y:S05]  /*2f40*/  CALL.ABS.NOINC R8 ;  /* 0x0000000008007343 */ /* 0x004fea0003c00000 */
.L_x_27:
[----:B------:R-:W-:Y:S01]  /*2f50*/  SHF.R.U32.HI R0, RZ, 0x5, R26 ;  /* 0x00000005ff007819 */ /* 0x000fe2000001161a */
[----:B------:R0:W1:Y:S01]  /*2f60*/  LDC.64 R8, c[0x4][R24] ;  /* 0x0100000018087b82 */ /* 0x0000620000000a00 */
[----:B------:R-:W2:Y:S01]  /*2f70*/  LDCU.64 UR4, c[0x4][0x28] ;  /* 0x01000500ff0477ac */ /* 0x000ea20008000a00 */
[----:B------:R-:W-:Y:S01]  /*2f80*/  IMAD.MOV.U32 R6, RZ, RZ, R25 ;  /* 0x000000ffff067224 */ /* 0x000fe200078e0019 */
[----:B------:R-:W-:Y:S01]  /*2f90*/  LOP3.LUT R0, R0, 0x1, RZ, 0xc0, !PT ;  /* 0x0000000100007812 */ /* 0x000fe200078ec0ff */
[----:B------:R-:W-:-:S04]  /*2fa0*/  IMAD.MOV.U32 R7, RZ, RZ, R23 ;  /* 0x000000ffff077224 */ /* 0x000fc800078e0017 */
[----:B------:R0:W-:Y:S01]  /*2fb0*/  STL [R1+0x8], R0 ;  /* 0x0000080001007387 */ /* 0x0001e20000100800 */
[----:B--2---:R-:W-:Y:S01]  /*2fc0*/  IMAD.U32 R4, RZ, RZ, UR4 ;  /* 0x00000004ff047e24 */ /* 0x004fe2000f8e00ff */
[----:B0-----:R-:W-:-:S07]  /*2fd0*/  MOV R5, UR5 ;  /* 0x0000000500057c02 */ /* 0x001fce0008000f00 */
[----:B------:R-:W-:-:S07]  /*2fe0*/  LEPC R20, `(.L_x_28) ;  /* 0x000000001014794e */ /* 0x000fce0000000000 */
[----:B-1----:R-:W-:Y:S05]  /*2ff0*/  CALL.ABS.NOINC R8 ;  /* 0x0000000008007343 */ /* 0x002fea0003c00000 */
.L_x_28:
[----:B------:R-:W-:Y:S01]  /*3000*/  SHF.R.U32.HI R0, RZ, 0x4, R26 ;  /* 0x00000004ff007819 */ /* 0x000fe2000001161a */
[----:B------:R0:W1:Y:S01]  /*3010*/  LDC.64 R8, c[0x4][R24] ;  /* 0x0100000018087b82 */ /* 0x0000620000000a00 */
[----:B------:R-:W2:Y:S01]  /*3020*/  LDCU.64 UR4, c[0x4][0x28] ;  /* 0x01000500ff0477ac */ /* 0x000ea20008000a00 */
[----:B------:R-:W-:Y:S01]  /*3030*/  IMAD.MOV.U32 R6, RZ, RZ, R25 ;  /* 0x000000ffff067224 */ /* 0x000fe200078e0019 */
[----:B------:R-:W-:Y:S02]  /*3040*/  LOP3.LUT R0, R0, 0x1, RZ, 0xc0, !PT ;  /* 0x0000000100007812 */ /* 0x000fe400078ec0ff */
[----:B------:R-:W-:-:S03]  /*3050*/  MOV R7, R23 ;  /* 0x0000001700077202 */ /* 0x000fc60000000f00 */
[----:B------:R0:W-:Y:S01]  /*3060*/  STL [R1+0x8], R0 ;  /* 0x0000080001007387 */ /* 0x0001e20000100800 */
[----:B--2---:R-:W-:Y:S02]  /*3070*/  IMAD.U32 R4, RZ, RZ, UR4 ;  /* 0x00000004ff047e24 */ /* 0x004fe4000f8e00ff */
[----:B0-----:R-:W-:-:S07]  /*3080*/  IMAD.U32 R5, RZ, RZ, UR5 ;  /* 0x00000005ff057e24 */ /* 0x001fce000f8e00ff */
[----:B------:R-:W-:-:S07]  /*3090*/  LEPC R20, `(.L_x_29) ;  /* 0x000000001014794e */ /* 0x000fce0000000000 */
[----:B-1----:R-:W-:Y:S05]  /*30a0*/  CALL.ABS.NOINC R8 ;  /* 0x0000000008007343 */ /* 0x002fea0003c00000 */
.L_x_29:
[----:B------:R-:W-:Y:S01]  /*30b0*/  SHF.R.U32.HI R0, RZ, 0x3, R26 ;  /* 0x00000003ff007819 */ /* 0x000fe2000001161a */
[----:B------:R0:W1:Y:S01]  /*30c0*/  LDC.64 R8, c[0x4][R24] ;  /* 0x0100000018087b82 */ /* 0x0000620000000a00 */
[----:B------:R-:W2:Y:S01]  /*30d0*/  LDCU.64 UR4, c[0x4][0x28] ;  /* 0x01000500ff0477ac */ /* 0x000ea20008000a00 */
[----:B------:R-:W-:Y:S01]  /*30e0*/  IMAD.MOV.U32 R6, RZ, RZ, R25 ;  /* 0x000000ffff067224 */ /* 0x000fe200078e0019 */
[----:B------:R-:W-:Y:S01]  /*30f0*/  LOP3.LUT R0, R0, 0x1, RZ, 0xc0, !PT ;  /* 0x0000000100007812 */ /* 0x000fe200078ec0ff */
[----:B------:R-:W-:-:S04]  /*3100*/  IMAD.MOV.U32 R7, RZ, RZ, R23 ;  /* 0x000000ffff077224 */ /* 0x000fc800078e0017 */
[----:B------:R0:W-:Y:S01]  /*3110*/  STL [R1+0x8], R0 ;  /* 0x0000080001007387 */ /* 0x0001e20000100800 */
[----:B--2---:R-:W-:Y:S02]  /*3120*/  IMAD.U32 R4, RZ, RZ, UR4 ;  /* 0x00000004ff047e24 */ /* 0x004fe4000f8e00ff */
[----:B0-----:R-:W-:-:S07]  /*3130*/  IMAD.U32 R5, RZ, RZ, UR5 ;  /* 0x00000005ff057e24 */ /* 0x001fce000f8e00ff */
[----:B------:R-:W-:-:S07]  /*3140*/  LEPC R20, `(.L_x_30) ;  /* 0x000000001014794e */ /* 0x000fce0000000000 */
[----:B-1----:R-:W-:Y:S05]  /*3150*/  CALL.ABS.NOINC R8 ;  /* 0x0000000008007343 */ /* 0x002fea0003c00000 */
.L_x_30:
        /* <DEDUP_REMOVED lines=11> */
.L_x_31:
        /* <DEDUP_REMOVED lines=11> */
.L_x_32:
[----:B------:R-:W-:Y:S01]  /*32c0*/  LOP3.LUT R26, R26, 0x1, RZ, 0xc0, !PT ;  /* 0x000000011a1a7812 */ /* 0x000fe200078ec0ff */
[----:B------:R0:W1:Y:S01]  /*32d0*/  LDC.64 R8, c[0x4][R24] ;  /* 0x0100000018087b82 */ /* 0x0000620000000a00 */
[----:B------:R-:W2:Y:S01]  /*32e0*/  LDCU.64 UR4, c[0x4][0x28] ;  /* 0x01000500ff0477ac */ /* 0x000ea20008000a00 */
[----:B------:R-:W-:Y:S02]  /*32f0*/  IMAD.MOV.U32 R6, RZ, RZ, R25 ;  /* 0x000000ffff067224 */ /* 0x000fe400078e0019 */
[----:B------:R0:W-:Y:S01]  /*3300*/  STL [R1+0x8], R26 ;  /* 0x0000081a01007387 */ /* 0x0001e20000100800 */
[----:B------:R-:W-:Y:S02]  /*3310*/  IMAD.MOV.U32 R7, RZ, RZ, R23 ;  /* 0x000000ffff077224 */ /* 0x000fe400078e0017 */
[----:B--2---:R-:W-:Y:S02]  /*3320*/  IMAD.U32 R4, RZ, RZ, UR4 ;  /* 0x00000004ff047e24 */ /* 0x004fe4000f8e00ff */
[----:B0-----:R-:W-:-:S07]  /*3330*/  IMAD.U32 R5, RZ, RZ, UR5 ;  /* 0x00000005ff057e24 */ /* 0x001fce000f8e00ff */
[----:B------:R-:W-:-:S07]  /*3340*/  LEPC R20, `(.L_x_33) ;  /* 0x000000001014794e */ /* 0x000fce0000000000 */
[----:B-1----:R-:W-:Y:S05]  /*3350*/  CALL.ABS.NOINC R8 ;  /* 0x0000000008007343 */ /* 0x002fea0003c00000 */
.L_x_33:
[----:B------:R0:W1:Y:S01]  /*3360*/  LDC.64 R8, c[0x4][R24] ;  /* 0x0100000018087b82 */ /* 0x0000620000000a00 */
[----:B------:R-:W2:Y:S01]  /*3370*/  LDCU.64 UR4, c[0x4][0x30] ;  /* 0x01000600ff0477ac */ /* 0x000ea20008000a00 */
[----:B------:R-:W-:Y:S01]  /*3380*/  CS2R R6, SRZ ;  /* 0x0000000000067805 */ /* 0x000fe2000001ff00 */
[----:B--2---:R-:W-:Y:S01]  /*3390*/  IMAD.U32 R4, RZ, RZ, UR4 ;  /* 0x00000004ff047e24 */ /* 0x004fe2000f8e00ff */
[----:B0-----:R-:W-:-:S07]  /*33a0*/  MOV R5, UR5 ;  /* 0x0000000500057c02 */ /* 0x001fce0008000f00 */
[----:B------:R-:W-:-:S07]  /*33b0*/  LEPC R20, `(.L_x_34) ;  /* 0x000000001014794e */ /* 0x000fce0000000000 */
[----:B-1----:R-:W-:Y:S05]  /*33c0*/  CALL.ABS.NOINC R8 ;  /* 0x0000000008007343 */ /* 0x002fea0003c00000 */
.L_x_34:
[----:B------:R-:W-:Y:S01]  /*33d0*/  VIADD R3, R37, 0x1 ;  /* 0x0000000125037836 */ /* 0x000fe20000000000 */
[----:B------:R-:W0:Y:S04]  /*33e0*/  LDCU.64 UR4, c[0x4][0x28] ;  /* 0x01000500ff0477ac */ /* 0x000e280008000a00 */
[----:B------:R-:W-:-:S04]  /*33f0*/  LOP3.LUT R26, R3, 0x3c, RZ, 0xc0, !PT ;  /* 0x0000003c031a7812 */ /* 0x000fc800078ec0ff */
[----:B------:R-:W-:-:S05]  /*3400*/  LOP3.LUT R26, R26, 0x2, R3, 0xf4, !PT ;  /* 0x000000021a1a7812 */ /* 0x000fca00078ef403 */
[----:B------:R-:W-:-:S06]  /*3410*/  IMAD.IADD R26, R1, 0x1, R26 ;  /* 0x00000001011a7824 */ /* 0x000fcc00078e021a */
[----:B------:R-:W2:Y:S01]  /*3420*/  LDL.U8 R26, [R26+0x4c] ;  /* 0x00004c001a1a7983 */ /* 0x000ea20000100000 */
[----:B------:R1:W3:Y:S01]  /*3430*/  LDC.64 R8, c[0x4][R24] ;  /* 0x0100000018087b82 */ /* 0x0002e20000000a00 */
[----:B0-----:R-:W-:Y:S01]  /*3440*/  IMAD.U32 R4, RZ, RZ, UR4 ;  /* 0x00000004ff047e24 */ /* 0x001fe2000f8e00ff */
[----:B------:R-:W-:Y:S01]  /*3450*/  MOV R7, R23 ;  /* 0x0000001700077202 */ /* 0x000fe20000000f00 */
[----:B------:R-:W-:Y:S02]  /*3460*/  IMAD.U32 R5, RZ, RZ, UR5 ;  /* 0x00000005ff057e24 */ /* 0x000fe4000f8e00ff */
[----:B------:R-:W-:Y:S01]  /*3470*/  IMAD.MOV.U32 R6, RZ, RZ, R25 ;  /* 0x000000ffff067224 */ /* 0x000fe200078e0019 */
[----:B--2---:R-:W-:-:S05]  /*3480*/  SHF.R.U32.HI R0, RZ, 0x7, R26 ;  /* 0x00000007ff007819 */ /* 0x004fca000001161a */
[----:B---3--:R1:W-:Y:S02]  /*3490*/  STL [R1+0x8], R0 ;  /* 0x0000080001007387 */ /* 0x0083e40000100800 */
[----:B------:R-:W-:-:S07]  /*34a0*/  LEPC R20, `(.L_x_35) ;  /* 0x000000001014794e */ /* 0x000fce0000000000 */
[----:B-1----:R-:W-:Y:S05]  /*34b0*/  CALL.ABS.NOINC R8 ;  /* 0x0000000008007343 */ /* 0x002fea0003c00000 */
.L_x_35:
        /* <DEDUP_REMOVED lines=11> */
.L_x_36:
        /* <DEDUP_REMOVED lines=11> */
.L_x_37:
        /* <DEDUP_REMOVED lines=11> */
.L_x_38:
        /* <DEDUP_REMOVED lines=11> */
.L_x_39:
        /* <DEDUP_REMOVED lines=11> */
.L_x_40:
        /* <DEDUP_REMOVED lines=11> */
.L_x_41:
        /* <DEDUP_REMOVED lines=10> */
.L_x_42:
[----:B------:R0:W1:Y:S01]  /*3980*/  LDC.64 R8, c[0x4][R24] ;  /* 0x0100000018087b82 */ /* 0x0000620000000a00 */
[----:B------:R-:W2:Y:S01]  /*3990*/  LDCU.64 UR4, c[0x4][0x30] ;  /* 0x01000600ff0477ac */ /* 0x000ea20008000a00 */
[----:B------:R-:W-:Y:S01]  /*39a0*/  CS2R R6, SRZ ;  /* 0x0000000000067805 */ /* 0x000fe2000001ff00 */
[----:B--2---:R-:W-:Y:S01]  /*39b0*/  IMAD.U32 R4, RZ, RZ, UR4 ;  /* 0x00000004ff047e24 */ /* 0x004fe2000f8e00ff */
[----:B0-----:R-:W-:-:S07]  /*39c0*/  MOV R5, UR5 ;  /* 0x0000000500057c02 */ /* 0x001fce0008000f00 */
[----:B------:R-:W-:-:S07]  /*39d0*/  LEPC R20, `(.L_x_43) ;  /* 0x000000001014794e */ /* 0x000fce0000000000 */
[----:B-1----:R-:W-:Y:S05]  /*39e0*/  CALL.ABS.NOINC R8 ;  /* 0x0000000008007343 */ /* 0x002fea0003c00000 */
.L_x_43:
[----:B------:R-:W-:-:S05]  /*39f0*/  IADD3 R37, P0, PT, R37, 0x2, RZ ;  /* 0x0000000225257810 */ /* 0x000fca0007f1e0ff */
[----:B------:R-:W-:Y:S01]  /*3a00*/  IMAD.X R27, RZ, RZ, R27, P0 ;  /* 0x000000ffff1b7224 */ /* 0x000fe200000e061b */
[----:B------:R-:W-:-:S04]  /*3a10*/  ISETP.NE.U32.AND P0, PT, R37, 0x40, PT ;  /* 0x000000402500780c */ /* 0x000fc80003f05070 */
[----:B------:R-:W-:-:S13]  /*3a20*/  ISETP.NE.AND.EX P0, PT, R27, RZ, PT, P0 ;  /* 0x000000ff1b00720c */ /* 0x000fda0003f05300 */
[----:B------:R-:W-:Y:S05]  /*3a30*/  @P0 BRA `(.L_x_44) ;  /* 0xfffffff000940947 */ /* 0x000fea000383ffff */
[----:B------:R-:W-:Y:S05]  /*3a40*/  BSYNC.RECONVERGENT B7 ;  /* 0x0000000000077941 */ /* 0x000fea0003800200 */
.L_x_23:
[----:B------:R-:W0:Y:S01]  /*3a50*/  LDC.64 R24, c[0x4][R24] ;  /* 0x0100000018187b82 */ /* 0x000e220000000a00 */
[----:B------:R-:W1:Y:S01]  /*3a60*/  LDCU.64 UR4, c[0x4][0x20] ;  /* 0x01000400ff0477ac */ /* 0x000e620008000a00 */
[----:B------:R-:W-:Y:S01]  /*3a70*/  CS2R R6, SRZ ;  /* 0x0000000000067805 */ /* 0x000fe2000001ff00 */
[----:B-1----:R-:W-:Y:S02]  /*3a80*/  IMAD.U32 R4, RZ, RZ, UR4 ;  /* 0x00000004ff047e24 */ /* 0x002fe4000f8e00ff */
[----:B------:R-:W-:-:S07]  /*3a90*/  IMAD.U32 R5, RZ, RZ, UR5 ;  /* 0x00000005ff057e24 */ /* 0x000fce000f8e00ff */
[----:B------:R-:W-:-:S07]  /*3aa0*/  LEPC R20, `(.L_x_45) ;  /* 0x000000001014794e */ /* 0x000fce0000000000 */
[----:B0-----:R-:W-:Y:S05]  /*3ab0*/  CALL.ABS.NOINC R24 ;  /* 0x0000000018007343 */ /* 0x001fea0003c00000 */
.L_x_45:
[----:B------:R-:W-:Y:S01]  /*3ac0*/  BSSY.RECONVERGENT B7, `(.L_x_46) ;  /* 0x00000de000077945 */ /* 0x000fe20003800200 */
[----:B------:R-:W-:Y:S02]  /*3ad0*/  IMAD.MOV.U32 R37, RZ, RZ, RZ ;  /* 0x000000ffff257224 */ /* 0x000fe400078e00ff */
[----:B------:R-:W-:-:S07]  /*3ae0*/  IMAD.MOV.U32 R27, RZ, RZ, RZ ;  /* 0x000000ffff1b7224 */ /* 0x000fce00078e00ff */
.L_x_67:
[----:B------:R-:W-:Y:S01]  /*3af0*/  LOP3.LUT P0, RZ, R37, 0x2, RZ, 0xc0, !PT ;  /* 0x0000000225ff7812 */ /* 0x000fe2000780c0ff */
[----:B------:R-:W-:-:S12]  /*3b00*/  BSSY.RECONVERGENT B6, `(.L_x_47) ;  /* 0x000000a000067945 */ /* 0x000fd80003800200 */
[----:B------:R-:W-:Y:S05]  /*3b10*/  @P0 BRA `(.L_x_48) ;  /* 0x0000000000200947 */ /* 0x000fea0003800000 */
[----:B------:R-:W-:Y:S01]  /*3b20*/  MOV R8, 0x0 ;  /* 0x0000000000087802 */ /* 0x000fe20000000f00 */
[----:B------:R-:W0:Y:S01]  /*3b30*/  LDCU.64 UR4, c[0x4][0x20] ;  /* 0x01000400ff0477ac */ /* 0x000e220008000a00 */
[----:B------:R-:W-:-:S04]  /*3b40*/  CS2R R6, SRZ ;  /* 0x0000000000067805 */ /* 0x000fc8000001ff00 */
[----:B------:R-:W1:Y:S01]  /*3b50*/  LDC.64 R8, c[0x4][R8] ;  /* 0x0100000008087b82 */ /* 0x000e620000000a00 */
[----:B0-----:R-:W-:Y:S01]  /*3b60*/  MOV R4, UR4 ;  /* 0x0000000400047c02 */ /* 0x001fe20008000f00 */
[----:B------:R-:W-:-:S07]  /*3b70*/  IMAD.U32 R5, RZ, RZ, UR5 ;  /* 0x00000005ff057e24 */ /* 0x000fce000f8e00ff */
[----:B------:R-:W-:-:S07]  /*3b80*/  LEPC R20, `(.L_x_48) ;  /* 0x000000001014794e */ /* 0x000fce0000000000 */
[----:B-1----:R-:W-:Y:S05]  /*3b90*/  CALL.ABS.NOINC R8 ;  /* 0x0000000008007343 */ /* 0x002fea0003c00000 */
.L_x_48:
[----:B------:R-:W-:Y:S05]  /*3ba0*/  BSYNC.RECONVERGENT B6 ;  /* 0x0000000000067941 */ /* 0x000fea0003800200 */
.L_x_47:
        /* <DEDUP_REMOVED lines=12> */
[----:B------:R-:W-:-:S03]  /*3c70*/  IMAD.U32 R6, RZ, RZ, UR6 ;  /* 0x00000006ff067e24 */ /* 0x000fc6000f8e00ff */
[----:B------:R-:W-:Y:S02]  /*3c80*/  MOV R7, R23 ;  /* 0x0000001700077202 */ /* 0x000fe40000000f00 */
[----:B--2---:R-:W-:-:S05]  /*3c90*/  SHF.R.U32.HI R0, RZ, 0x7, R26 ;  /* 0x00000007ff007819 */ /* 0x004fca000001161a */
[----:B-1----:R0:W-:Y:S02]  /*3ca0*/  STL [R1+0x8], R0 ;  /* 0x0000080001007387 */ /* 0x0021e40000100800 */
[----:B------:R-:W-:-:S07]  /*3cb0*/  LEPC R20, `(.L_x_49) ;  /* 0x000000001014794e */ /* 0x000fce0000000000 */
[----:B0-----:R-:W-:Y:S05]  /*3cc0*/  CALL.ABS.NOINC R8 ;  /* 0x0000000008007343 */ /* 0x001fea0003c00000 */
.L_x_49:
[----:B------:R-:W-:Y:S01]  /*3cd0*/  SHF.R.U32.HI R0, RZ, 0x6, R26 ;  /* 0x00000006ff007819 */ /* 0x000fe2000001161a */
[----:B------:R-:W0:Y:S01]  /*3ce0*/  LDCU.64 UR4, c[0x4][0x28] ;  /* 0x01000500ff0477ac */ /* 0x000e220008000a00 */
[----:B------:R-:W-:Y:S01]  /*3cf0*/  MOV R24, 0x0 ;  /* 0x0000000000187802 */ /* 0x000fe20000000f00 */
[----:B------:R-:W-:Y:S01]  /*3d00*/  IMAD.U32 R25, RZ, RZ, UR62 ;  /* 0x0000003eff197e24 */ /* 0x000fe2000f8e00ff */
[----:B------:R-:W-:Y:S01]  /*3d10*/  LOP3.LUT R0, R0, 0x1, RZ, 0xc0, !PT ;  /* 0x0000000100007812 */ /* 0x000fe200078ec0ff */
[----:B------:R-:W-:Y:S01]  /*3d20*/  IMAD.MOV.U32 R7, RZ, RZ, R23 ;  /* 0x000000ffff077224 */ /* 0x000fe200078e0017 */
[----:B------:R1:W2:Y:S01]  /*3d30*/  LDC.64 R8, c[0x4][R24] ;  /* 0x0100000018087b82 */ /* 0x0002a20000000a00 */
[----:B------:R-:W-:Y:S02]  /*3d40*/  VIADD R25, R25, 0x8 ;  /* 0x0000000819197836 */ /* 0x000fe40000000000 */
[----:B------:R1:W-:Y:S03]  /*3d50*/  STL [R1+0x8], R0 ;  /* 0x0000080001007387 */ /* 0x0003e60000100800 */
[----:B------:R-:W-:Y:S01]  /*3d60*/  MOV R6, R25 ;  /* 0x0000001900067202 */ /* 0x000fe20000000f00 */
[----:B0-----:R-:W-:-:S02]  /*3d70*/  IMAD.U32 R4, RZ, RZ, UR4 ;  /* 0x00000004ff047e24 */ /* 0x001fc4000f8e00ff */
[----:B-1----:R-:W-:-:S07]  /*3d80*/  IMAD.U32 R5, RZ, RZ, UR5 ;  /* 0x00000005ff057e24 */ /* 0x002fce000f8e00ff */
[----:B------:R-:W-:-:S07]  /*3d90*/  LEPC R20, `(.L_x_50) ;  /* 0x000000001014794e */ /* 0x000fce0000000000 */
[----:B--2---:R-:W-:Y:S05]  /*3da0*/  CALL.ABS.NOINC R8 ;  /* 0x0000000008007343 */ /* 0x004fea0003c00000 */
.L_x_50:
        /* <DEDUP_REMOVED lines=11> */
.L_x_51:
        /* <DEDUP_REMOVED lines=11> */
.L_x_52:
        /* <DEDUP_REMOVED lines=11> */
.L_x_53:
        /* <DEDUP_REMOVED lines=11> */
.L_x_54:
        /* <DEDUP_REMOVED lines=11> */
.L_x_55:
[----:B------:R-:W-:Y:S01]  /*4120*/  LOP3.LUT R26, R26, 0x1, RZ, 0xc0, !PT ;  /* 0x000000011a1a7812 */ /* 0x000fe200078ec0ff */
[----:B------:R0:W1:Y:S01]  /*4130*/  LDC.64 R8, c[0x4][R24] ;  /* 0x0100000018087b82 */ /* 0x0000620000000a00 */
[----:B------:R-:W2:Y:S01]  /*4140*/  LDCU.64 UR4, c[0x4][0x28] ;  /* 0x01000500ff0477ac */ /* 0x000ea20008000a00 */
[----:B------:R-:W-:Y:S01]  /*4150*/  IMAD.MOV.U32 R6, RZ, RZ, R25 ;  /* 0x000000ffff067224 */ /* 0x000fe200078e0019 */
[----:B------:R-:W-:Y:S01]  /*4160*/  MOV R7, R23 ;  /* 0x0000001700077202 */ /* 0x000fe20000000f00 */
[----:B------:R0:W-:Y:S01]  /*4170*/  STL [R1+0x8], R26 ;  /* 0x0000081a01007387 */ /* 0x0001e20000100800 */
[----:B--2---:R-:W-:Y:S02]  /*4180*/  IMAD.U32 R4, RZ, RZ, UR4 ;  /* 0x00000004ff047e24 */ /* 0x004fe4000f8e00ff */
[----:B0-----:R-:W-:-:S07]  /*4190*/  IMAD.U32 R5, RZ, RZ, UR5 ;  /* 0x00000005ff057e24 */ /* 0x001fce000f8e00ff */
[----:B------:R-:W-:-:S07]  /*41a0*/  LEPC R20, `(.L_x_56) ;  /* 0x000000001014794e */ /* 0x000fce0000000000 */
[----:B-1----:R-:W-:Y:S05]  /*41b0*/  CALL.ABS.NOINC R8 ;  /* 0x0000000008007343 */ /* 0x002fea0003c00000 */
.L_x_56:
[----:B------:R0:W1:Y:S01]  /*41c0*/  LDC.64 R8, c[0x4][R24] ;  /* 0x0100000018087b82 */ /* 0x0000620000000a00 */
[----:B------:R-:W2:Y:S01]  /*41d0*/  LDCU.64 UR4, c[0x4][0x30] ;  /* 0x01000600ff0477ac */ /* 0x000ea20008000a00 */
[----:B------:R-:W-:Y:S01]  /*41e0*/  CS2R R6, SRZ ;  /* 0x0000000000067805 */ /* 0x000fe2000001ff00 */
[----:B--2---:R-:W-:Y:S02]  /*41f0*/  IMAD.U32 R4, RZ, RZ, UR4 ;  /* 0x00000004ff047e24 */ /* 0x004fe4000f8e00ff */
[----:B0-----:R-:W-:-:S07]  /*4200*/  IMAD.U32 R5, RZ, RZ, UR5 ;  /* 0x00000005ff057e24 */ /* 0x001fce000f8e00ff */
[----:B------:R-:W-:-:S07]  /*4210*/  LEPC R20, `(.L_x_57) ;  /* 0x000000001014794e */ /* 0x000fce0000000000 */
[----:B-1----:R-:W-:Y:S05]  /*4220*/  CALL.ABS.NOINC R8 ;  /* 0x0000000008007343 */ /* 0x002fea0003c00000 */
.L_x_57:
        /* <DEDUP_REMOVED lines=8> */
[----:B------:R-:W-:Y:S01]  /*42b0*/  MOV R5, UR5 ;  /* 0x0000000500057c02 */ /* 0x000fe20008000f00 */
[----:B------:R-:W-:Y:S02]  /*42c0*/  IMAD.MOV.U32 R6, RZ, RZ, R25 ;  /* 0x000000ffff067224 */ /* 0x000fe400078e0019 */
[----:B------:R-:W-:Y:S01]  /*42d0*/  IMAD.MOV.U32 R7, RZ, RZ, R23 ;  /* 0x000000ffff077224 */ /* 0x000fe200078e0017 */
[----:B--2---:R-:W-:-:S05]  /*42e0*/  SHF.R.U32.HI R0, RZ, 0x7, R26 ;  /* 0x00000007ff007819 */ /* 0x004fca000001161a */
[----:B---3--:R1:W-:Y:S02]  /*42f0*/  STL [R1+0x8], R0 ;  /* 0x0000080001007387 */ /* 0x0083e40000100800 */
[----:B------:R-:W-:-:S07]  /*4300*/  LEPC R20, `(.L_x_58) ;  /* 0x000000001014794e */ /* 0x000fce0000000000 */
[----:B-1----:R-:W-:Y:S05]  /*4310*/  CALL.ABS.NOINC R8 ;  /* 0x0000000008007343 */ /* 0x002fea0003c00000 */
.L_x_58:
        /* <DEDUP_REMOVED lines=11> */
.L_x_59:
        /* <DEDUP_REMOVED lines=11> */
.L_x_60:
        /* <DEDUP_REMOVED lines=11> */
.L_x_61:
        /* <DEDUP_REMOVED lines=11> */
.L_x_62:
        /* <DEDUP_REMOVED lines=11> */
.L_x_63:
        /* <DEDUP_REMOVED lines=11> */
.L_x_64:
        /* <DEDUP_REMOVED lines=10> */
.L_x_65:
[----:B------:R0:W1:Y:S01]  /*47e0*/  LDC.64 R8, c[0x4][R24] ;  /* 0x0100000018087b82 */ /* 0x0000620000000a00 */
[----:B------:R-:W2:Y:S01]  /*47f0*/  LDCU.64 UR4, c[0x4][0x30] ;  /* 0x01000600ff0477ac */ /* 0x000ea20008000a00 */
[----:B------:R-:W-:Y:S01]  /*4800*/  CS2R R6, SRZ ;  /* 0x0000000000067805 */ /* 0x000fe2000001ff00 */
[----:B--2---:R-:W-:Y:S02]  /*4810*/  IMAD.U32 R4, RZ, RZ, UR4 ;  /* 0x00000004ff047e24 */ /* 0x004fe4000f8e00ff */
[----:B0-----:R-:W-:-:S07]  /*4820*/  IMAD.U32 R5, RZ, RZ, UR5 ;  /* 0x00000005ff057e24 */ /* 0x001fce000f8e00ff */
[----:B------:R-:W-:-:S07]  /*4830*/  LEPC R20, `(.L_x_66) ;  /* 0x000000001014794e */ /* 0x000fce0000000000 */
[----:B-1----:R-:W-:Y:S05]  /*4840*/  CALL.ABS.NOINC R8 ;  /* 0x0000000008007343 */ /* 0x002fea0003c00000 */
.L_x_66:
[----:B------:R-:W-:-:S05]  /*4850*/  IADD3 R37, P0, PT, R37, 0x2, RZ ;  /* 0x0000000225257810 */ /* 0x000fca0007f1e0ff */
[----:B------:R-:W-:Y:S01]  /*4860*/  IMAD.X R27, RZ, RZ, R27, P0 ;  /* 0x000000ffff1b7224 */ /* 0x000fe200000e061b */
[----:B------:R-:W-:-:S04]  /*4870*/  ISETP.NE.U32.AND P0, PT, R37, 0x40, PT ;  /* 0x000000402500780c */ /* 0x000fc80003f05070 */
[----:B------:R-:W-:-:S13]  /*4880*/  ISETP.NE.AND.EX P0, PT, R27, RZ, PT, P0 ;  /* 0x000000ff1b00720c */ /* 0x000fda0003f05300 */
[----:B------:R-:W-:Y:S05]  /*4890*/  @P0 BRA `(.L_x_67) ;  /* 0xfffffff000940947 */ /* 0x000fea000383ffff */
[----:B------:R-:W-:Y:S05]  /*48a0*/  BSYNC.RECONVERGENT B7 ;  /* 0x0000000000077941 */ /* 0x000fea0003800200 */
.L_x_46:
[----:B------:R-:W0:Y:S01]  /*48b0*/  LDC.64 R24, c[0x4][R24] ;  /* 0x0100000018187b82 */ /* 0x000e220000000a00 */
[----:B------:R-:W1:Y:S01]  /*48c0*/  LDCU.64 UR4, c[0x4][0x20] ;  /* 0x01000400ff0477ac */ /* 0x000e620008000a00 */
[----:B------:R-:W-:Y:S01]  /*48d0*/  CS2R R6, SRZ ;  /* 0x0000000000067805 */ /* 0x000fe2000001ff00 */
[----:B-1----:R-:W-:Y:S02]  /*48e0*/  IMAD.U32 R4, RZ, RZ, UR4 ;  /* 0x00000004ff047e24 */ /* 0x002fe4000f8e00ff */
[----:B------:R-:W-:-:S07]  /*48f0*/  IMAD.U32 R5, RZ, RZ, UR5 ;  /* 0x00000005ff057e24 */ /* 0x000fce000f8e00ff */
[----:B------:R-:W-:-:S07]  /*4900*/  LEPC R20, `(.L_x_68) ;  /* 0x000000001014794e */ /* 0x000fce0000000000 */
[----:B0-----:R-:W-:Y:S05]  /*4910*/  CALL.ABS.NOINC R24 ;  /* 0x0000000018007343 */ /* 0x001fea0003c00000 */
.L_x_68:
[----:B------:R-:W-:Y:S01]  /*4920*/  HFMA2 R26, -RZ, RZ, 0, 0 ;  /* 0x00000000ff1a7431 */ /* 0x000fe200000001ff */
[----:B------:R-:W-:Y:S01]  /*4930*/  BSSY.RECONVERGENT B7, `(.L_x_69) ;  /* 0x00000d8000077945 */ /* 0x000fe20003800200 */
[----:B------:R-:W-:-:S07]  /*4940*/  IMAD.MOV.U32 R25, RZ, RZ, RZ ;  /* 0x000000ffff197224 */ /* 0x000fce00078e00ff */
.L_x_90:
        /* <DEDUP_REMOVED lines=10> */
[----:B-1----:R-:W-:Y:S05]  /*49f0*/  CALL.ABS.NOINC R8 ;  /* 0x0000000008007343 */ /* 0x002fea0003c00000 */
.L_x_71:
[----:B------:R-:W-:Y:S05]  /*4a00*/  BSYNC.RECONVERGENT B6 ;  /* 0x0000000000067941 */ /* 0x000fea0003800200 */
.L_x_70:
[C---:B------:R-:W-:Y:S01]  /*4a10*/  LOP3.LUT R0, R26.reuse, 0x3c, RZ, 0xc0, !PT ;  /* 0x0000003c1a007812 */ /* 0x040fe200078ec0ff */
[----:B------:R-:W0:Y:S01]  /*4a20*/  LDCU.64 UR4, c[0x4][0x28] ;  /* 0x01000500ff0477ac */ /* 0x000e220008000a00 */
[----:B------:R-:W-:-:S04]  /*4a30*/  LOP3.LUT R24, R26, 0xfffffffd, RZ, 0xfc, !PT ;  /* 0xfffffffd1a187812 */ /* 0x000fc800078efcff */
[----:B------:R-:W-:-:S06]  /*4a40*/  IADD3 R24, PT, PT, R1, -R24, R0 ;  /* 0x8000001801187210 */ /* 0x000fcc0007ffe000 */
[----:B------:R-:W2:Y:S01]  /*4a50*/  LDL.U8 R24, [R24+0xcc] ;  /* 0x0000cc0018187983 */ /* 0x000ea20000100000 */
[----:B------:R-:W-:Y:S01]  /*4a60*/  MOV R8, 0x0 ;  /* 0x0000000000087802 */ /* 0x000fe20000000f00 */
[----:B------:R-:W-:Y:S01]  /*4a70*/  IMAD.U32 R7, RZ, RZ, UR63 ;  /* 0x0000003fff077e24 */ /* 0x000fe2000f8e00ff */
[----:B------:R-:W-:-:S04]  /*4a80*/  MOV R6, UR62 ;  /* 0x0000003e00067c02 */ /* 0x000fc80008000f00 */
[----:B------:R-:W1:Y:S01]  /*4a90*/  LDC.64 R8, c[0x4][R8] ;  /* 0x0100000008087b82 */ /* 0x000e620000000a00 */
[----:B0-----:R-:W-:Y:S02]  /*4aa0*/  IMAD.U32 R4, RZ, RZ, UR4 ;  /* 0x00000004ff047e24 */ /* 0x001fe4000f8e00ff */
[----:B------:R-:W-:Y:S01]  /*4ab0*/  IMAD.U32 R5, RZ, RZ, UR5 ;  /* 0x00000005ff057e24 */ /* 0x000fe2000f8e00ff */
[----:B--2---:R-:W-:-:S05]  /*4ac0*/  SHF.R.U32.HI R0, RZ, 0x7, R24 ;  /* 0x00000007ff007819 */ /* 0x004fca0000011618 */
[----:B-1----:R0:W-:Y:S02]  /*4ad0*/  STL [R1], R0 ;  /* 0x0000000001007387 */ /* 0x0021e40000100800 */
[----:B------:R-:W-:-:S07]  /*4ae0*/  LEPC R20, `(.L_x_72) ;  /* 0x000000001014794e */ /* 0x000fce0000000000 */
[----:B0-----:R-:W-:Y:S05]  /*4af0*/  CALL.ABS.NOINC R8 ;  /* 0x0000000008007343 */ /* 0x001fea0003c00000 */
.L_x_72:
[----:B------:R-:W-:Y:S01]  /*4b00*/  SHF.R.U32.HI R0, RZ, 0x6, R24 ;  /* 0x00000006ff007819 */ /* 0x000fe20000011618 */
[----:B------:R-:W0:Y:S01]  /*4b10*/  LDCU.64 UR4, c[0x4][0x28] ;  /* 0x01000500ff0477ac */ /* 0x000e220008000a00 */
[----:B------:R-:W-:Y:S01]  /*4b20*/  MOV R23, 0x0 ;  /* 0x0000000000177802 */ /* 0x000fe20000000f00 */
[----:B------:R-:W-:Y:S01]  /*4b30*/  IMAD.U32 R6, RZ, RZ, UR62 ;  /* 0x0000003eff067e24 */ /* 0x000fe2000f8e00ff */
[----:B------:R-:W-:Y:S01]  /*4b40*/  LOP3.LUT R0, R0, 0x1, RZ, 0xc0, !PT ;  /* 0x0000000100007812 */ /* 0x000fe200078ec0ff */
[----:B------:R-:W-:Y:S01]  /*4b50*/  IMAD.U32 R7, RZ, RZ, UR63 ;  /* 0x0000003fff077e24 */ /* 0x000fe2000f8e00ff */
[----:B------:R1:W2:Y:S03]  /*4b60*/  LDC.64 R8, c[0x4][R23] ;  /* 0x0100000017087b82 */ /* 0x0002a60000000a00 */
[----:B------:R1:W-:Y:S01]  /*4b70*/  STL [R1], R0 ;  /* 0x0000000001007387 */ /* 0x0003e20000100800 */
[----:B0-----:R-:W-:-:S02]  /*4b80*/  IMAD.U32 R4, RZ, RZ, UR4 ;  /* 0x00000004ff047e24 */ /* 0x001fc4000f8e00ff */
[----:B-1----:R-:W-:-:S07]  /*4b90*/  IMAD.U32 R5, RZ, RZ, UR5 ;  /* 0x00000005ff057e24 */ /* 0x002fce000f8e00ff */
[----:B------:R-:W-:-:S07]  /*4ba0*/  LEPC R20, `(.L_x_73) ;  /* 0x000000001014794e */ /* 0x000fce0000000000 */
[----:B--2---:R-:W-:Y:S05]  /*4bb0*/  CALL.ABS.NOINC R8 ;  /* 0x0000000008007343 */ /* 0x004fea0003c00000 */
.L_x_73:
[----:B------:R-:W-:Y:S01]  /*4bc0*/  SHF.R.U32.HI R0, RZ, 0x5, R24 ;  /* 0x00000005ff007819 */ /* 0x000fe20000011618 */
[----:B------:R0:W1:Y:S01]  /*4bd0*/  LDC.64 R8, c[0x4][R23] ;  /* 0x0100000017087b82 */ /* 0x0000620000000a00 */
[----:B------:R-:W2:Y:S01]  /*4be0*/  LDCU.64 UR4, c[0x4][0x28] ;  /* 0x01000500ff0477ac */ /* 0x000ea20008000a00 */
[----:B------:R-:W-:Y:S01]  /*4bf0*/  IMAD.U32 R6, RZ, RZ, UR62 ;  /* 0x0000003eff067e24 */ /* 0x000fe2000f8e00ff */
[----:B------:R-:W-:Y:S01]  /*4c00*/  LOP3.LUT R0, R0, 0x1, RZ, 0xc0, !PT ;  /* 0x0000000100007812 */ /* 0x000fe200078ec0ff */
[----:B------:R-:W-:-:S04]  /*4c10*/  IMAD.U32 R7, RZ, RZ, UR63 ;  /* 0x0000003fff077e24 */ /* 0x000fc8000f8e00ff */
[----:B------:R0:W-:Y:S01]  /*4c20*/  STL [R1], R0 ;  /* 0x0000000001007387 */ /* 0x0001e20000100800 */
[----:B--2---:R-:W-:Y:S01]  /*4c30*/  MOV R4, UR4 ;  /* 0x0000000400047c02 */ /* 0x004fe20008000f00 */
[----:B0-----:R-:W-:-:S07]  /*4c40*/  IMAD.U32 R5, RZ, RZ, UR5 ;  /* 0x00000005ff057e24 */ /* 0x001fce000f8e00ff */
[----:B------:R-:W-:-:S07]  /*4c50*/  LEPC R20, `(.L_x_74) ;  /* 0x000000001014794e */ /* 0x000fce0000000000 */
[----:B-1----:R-:W-:Y:S05]  /*4c60*/  CALL.ABS.NOINC R8 ;  /* 0x0000000008007343 */ /* 0x002fea0003c00000 */
.L_x_74:
[----:B------:R-:W-:Y:S01]  /*4c70*/  SHF.R.U32.HI R0, RZ, 0x4, R24 ;  /* 0x00000004ff007819 */ /* 0x000fe20000011618 */
[----:B------:R0:W1:Y:S01]  /*4c80*/  LDC.64 R8, c[0x4][R23] ;  /* 0x0100000017087b82 */ /* 0x0000620000000a00 */
[----:B------:R-:W2:Y:S01]  /*4c90*/  LDCU.64 UR4, c[0x4][0x28] ;  /* 0x01000500ff0477ac */ /* 0x000ea20008000a00 */
[----:B------:R-:W-:Y:S01]  /*4ca0*/  MOV R6, UR62 ;  /* 0x0000003e00067c02 */ /* 0x000fe20008000f00 */
[----:B------:R-:W-:Y:S01]  /*4cb0*/  IMAD.U32 R7, RZ, RZ, UR63 ;  /* 0x0000003fff077e24 */ /* 0x000fe2000f8e00ff */
[----:B------:R-:W-:-:S05]  /*4cc0*/  LOP3.LUT R0, R0, 0x1, RZ, 0xc0, !PT ;  /* 0x0000000100007812 */ /* 0x000fca00078ec0ff */
[----:B------:R0:W-:Y:S01]  /*4cd0*/  STL [R1], R0 ;  /* 0x0000000001007387 */ /* 0x0001e20000100800 */
[----:B--2---:R-:W-:Y:S02]  /*4ce0*/  IMAD.U32 R4, RZ, RZ, UR4 ;  /* 0x00000004ff047e24 */ /* 0x004fe4000f8e00ff */
[----:B0-----:R-:W-:-:S07]  /*4cf0*/  IMAD.U32 R5, RZ, RZ, UR5 ;  /* 0x00000005ff057e24 */ /* 0x001fce000f8e00ff */
[----:B------:R-:W-:-:S07]  /*4d00*/  LEPC R20, `(.L_x_75) ;  /* 0x000000001014794e */ /* 0x000fce0000000000 */
[----:B-1----:R-:W-:Y:S05]  /*4d10*/  CALL.ABS.NOINC R8 ;  /* 0x0000000008007343 */ /* 0x002fea0003c00000 */
.L_x_75:
[----:B------:R-:W-:Y:S01]  /*4d20*/  SHF.R.U32.HI R0, RZ, 0x3, R24 ;  /* 0x00000003ff007819 */ /* 0x000fe20000011618 */
[----:B------:R0:W1:Y:S01]  /*4d30*/  LDC.64 R8, c[0x4][R23] ;  /* 0x0100000017087b82 */ /* 0x0000620000000a00 */
[----:B------:R-:W2:Y:S01]  /*4d40*/  LDCU.64 UR4, c[0x4][0x28] ;  /* 0x01000500ff0477ac */ /* 0x000ea20008000a00 */
[----:B------:R-:W-:Y:S01]  /*4d50*/  IMAD.U32 R6, RZ, RZ, UR62 ;  /* 0x0000003eff067e24 */ /* 0x000fe2000f8e00ff */
[----:B------:R-:W-:Y:S01]  /*4d60*/  LOP3.LUT R0, R0, 0x1, RZ, 0xc0, !PT ;  /* 0x0000000100007812 */ /* 0x000fe200078ec0ff */
[----:B------:R-:W-:-:S04]  /*4d70*/  IMAD.U32 R7, RZ, RZ, UR63 ;  /* 0x0000003fff077e24 */ /* 0x000fc8000f8e00ff */
[----:B------:R0:W-:Y:S01]  /*4d80*/  STL [R1], R0 ;  /* 0x0000000001007387 */ /* 0x0001e20000100800 */
[----:B--2---:R-:W-:Y:S02]  /*4d90*/  IMAD.U32 R4, RZ, RZ, UR4 ;  /* 0x00000004ff047e24 */ /* 0x004fe4000f8e00ff */
[----:B0-----:R-:W-:-:S07]  /*4da0*/  IMAD.U32 R5, RZ, RZ, UR5 ;  /* 0x00000005ff057e24 */ /* 0x001fce000f8e00ff */
[----:B------:R-:W-:-:S07]  /*4db0*/  LEPC R20, `(.L_x_76) ;  /* 0x000000001014794e */ /* 0x000fce0000000000 */
[----:B-1----:R-:W-:Y:S05]  /*4dc0*/  CALL.ABS.NOINC R8 ;  /* 0x0000000008007343 */ /* 0x002fea0003c00000 */
.L_x_76:
        /* <DEDUP_REMOVED lines=11> */
.L_x_77:
        /* <DEDUP_REMOVED lines=11> */
.L_x_78:
[----:B------:R-:W-:Y:S01]  /*4f30*/  LOP3.LUT R24, R24, 0x1, RZ, 0xc0, !PT ;  /* 0x0000000118187812 */ /* 0x000fe200078ec0ff */
[----:B------:R0:W1:Y:S01]  /*4f40*/  LDC.64 R8, c[0x4][R23] ;  /* 0x0100000017087b82 */ /* 0x0000620000000a00 */
[----:B------:R-:W2:Y:S01]  /*4f50*/  LDCU.64 UR4, c[0x4][0x28] ;  /* 0x01000500ff0477ac */ /* 0x000ea20008000a00 */
[----:B------:R-:W-:Y:S02]  /*4f60*/  IMAD.U32 R6, RZ, RZ, UR62 ;  /* 0x0000003eff067e24 */ /* 0x000fe4000f8e00ff */
[----:B------:R0:W-:Y:S01]  /*4f70*/  STL [R1], R24 ;  /* 0x0000001801007387 */ /* 0x0001e20000100800 */
[----:B------:R-:W-:Y:S02]  /*4f80*/  IMAD.U32 R7, RZ, RZ, UR63 ;  /* 0x0000003fff077e24 */ /* 0x000fe4000f8e00ff */
[----:B--2---:R-:W-:Y:S02]  /*4f90*/  IMAD.U32 R4, RZ, RZ, UR4 ;  /* 0x00000004ff047e24 */ /* 0x004fe4000f8e00ff */
[----:B0-----:R-:W-:-:S07]  /*4fa0*/  IMAD.U32 R5, RZ, RZ, UR5 ;  /* 0x00000005ff057e24 */ /* 0x001fce000f8e00ff */
[----:B------:R-:W-:-:S07]  /*4fb0*/  LEPC R20, `(.L_x_79) ;  /* 0x000000001014794e */ /* 0x000fce0000000000 */
[----:B-1----:R-:W-:Y:S05]  /*4fc0*/  CALL.ABS.NOINC R8 ;  /* 0x0000000008007343 */ /* 0x002fea0003c00000 */
.L_x_79:
[----:B------:R0:W1:Y:S01]  /*4fd0*/  LDC.64 R8, c[0x4][R23] ;  /* 0x0100000017087b82 */ /* 0x0000620000000a00 */
[----:B------:R-:W2:Y:S01]  /*4fe0*/  LDCU.64 UR4, c[0x4][0x30] ;  /* 0x01000600ff0477ac */ /* 0x000ea20008000a00 */
[----:B------:R-:W-:Y:S02]  /*4ff0*/  CS2R R6, SRZ ;  /* 0x0000000000067805 */ /* 0x000fe4000001ff00 */
[----:B--2---:R-:W-:Y:S01]  /*5000*/  MOV R4, UR4 ;  /* 0x0000000400047c02 */ /* 0x004fe20008000f00 */
[----:B0-----:R-:W-:-:S07]  /*5010*/  IMAD.U32 R5, RZ, RZ, UR5 ;  /* 0x00000005ff057e24 */ /* 0x001fce000f8e00ff */
[----:B------:R-:W-:-:S07]  /*5020*/  LEPC R20, `(.L_x_80) ;  /* 0x000000001014794e */ /* 0x000fce0000000000 */
[----:B-1----:R-:W-:Y:S05]  /*5030*/  CALL.ABS.NOINC R8 ;  /* 0x0000000008007343 */ /* 0x002fea0003c00000 */
.L_x_80:
        /* <DEDUP_REMOVED lines=9> */
[----:B------:R-:W-:Y:S02]  /*50d0*/  IMAD.U32 R5, RZ, RZ, UR5 ;  /* 0x00000005ff057e24 */ /* 0x000fe4000f8e00ff */
[----:B------:R-:W-:Y:S01]  /*50e0*/  IMAD.U32 R7, RZ, RZ, UR63 ;  /* 0x0000003fff077e24 */ /* 0x000fe2000f8e00ff */
[----:B--2---:R-:W-:-:S05]  /*50f0*/  SHF.R.U32.HI R0, RZ, 0x7, R24 ;  /* 0x00000007ff007819 */ /* 0x004fca0000011618 */
[----:B---3--:R1:W-:Y:S02]  /*5100*/  STL [R1], R0 ;  /* 0x0000000001007387 */ /* 0x0083e40000100800 */
[----:B------:R-:W-:-:S07]  /*5110*/  LEPC R20, `(.L_x_81) ;  /* 0x000000001014794e */ /* 0x000fce0000000000 */
[----:B-1----:R-:W-:Y:S05]  /*5120*/  CALL.ABS.NOINC R8 ;  /* 0x0000000008007343 */ /* 0x002fea0003c00000 */
.L_x_81:
        /* <DEDUP_REMOVED lines=11> */
.L_x_82:
        /* <DEDUP_REMOVED lines=11> */
.L_x_83:
        /* <DEDUP_REMOVED lines=11> */
.L_x_84:
        /* <DEDUP_REMOVED lines=11> */
.L_x_85:
        /* <DEDUP_REMOVED lines=11> */
.L_x_86:
        /* <DEDUP_REMOVED lines=11> */
.L_x_87:
        /* <DEDUP_REMOVED lines=10> */
.L_x_88:
[----:B------:R0:W1:Y:S01]  /*55f0*/  LDC.64 R8, c[0x4][R23] ;  /* 0x0100000017087b82 */ /* 0x0000620000000a00 */
[----:B------:R-:W2:Y:S01]  /*5600*/  LDCU.64 UR4, c[0x4][0x30] ;  /* 0x01000600ff0477ac */ /* 0x000ea20008000a00 */
[----:B------:R-:W-:Y:S02]  /*5610*/  CS2R R6, SRZ ;  /* 0x0000000000067805 */ /* 0x000fe4000001ff00 */
[----:B--2---:R-:W-:Y:S01]  /*5620*/  MOV R4, UR4 ;  /* 0x0000000400047c02 */ /* 0x004fe20008000f00 */
[----:B0-----:R-:W-:-:S07]  /*5630*/  IMAD.U32 R5, RZ, RZ, UR5 ;  /* 0x00000005ff057e24 */ /* 0x001fce000f8e00ff */
[----:B------:R-:W-:-:S07]  /*5640*/  LEPC R20, `(.L_x_89) ;  /* 0x000000001014794e */ /* 0x000fce0000000000 */
[----:B-1----:R-:W-:Y:S05]  /*5650*/  CALL.ABS.NOINC R8 ;  /* 0x0000000008007343 */ /* 0x002fea0003c00000 */
.L_x_89:
[----:B------:R-:W-:-:S05]  /*5660*/  IADD3 R26, P0, PT, R26, 0x2, RZ ;  /* 0x000000021a1a7810 */ /* 0x000fca0007f1e0ff */
[----:B------:R-:W-:Y:S01]  /*5670*/  IMAD.X R25, RZ, RZ, R25, P0 ;  /* 0x000000ffff197224 */ /* 0x000fe200000e0619 */
[----:B------:R-:W-:-:S04]  /*5680*/  ISETP.NE.U32.AND P0, PT, R26, 0x40, PT ;  /* 0x000000401a00780c */ /* 0x000fc80003f05070 */
[----:B------:R-:W-:-:S13]  /*5690*/  ISETP.NE.AND.EX P0, PT, R25, RZ, PT, P0 ;  /* 0x000000ff1900720c */ /* 0x000fda0003f05300 */
[----:B------:R-:W-:Y:S05]  /*56a0*/  @P0 BRA `(.L_x_90) ;  /* 0xfffffff000a80947 */ /* 0x000fea000383ffff */
[----:B------:R-:W-:Y:S05]  /*56b0*/  BSYNC.RECONVERGENT B7 ;  /* 0x0000000000077941 */ /* 0x000fea0003800200 */
.L_x_69:
[----:B------:R0:W1:Y:S01]  /*56c0*/  LDC.64 R8, c[0x4][R23] ;  /* 0x0100000017087b82 */ /* 0x0000620000000a00 */
[----:B------:R-:W2:Y:S01]  /*56d0*/  LDCU.64 UR4, c[0x4][0x20] ;  /* 0x01000400ff0477ac */ /* 0x000ea20008000a00 */
[----:B------:R-:W-:Y:S01]  /*56e0*/  CS2R R6, SRZ ;  /* 0x0000000000067805 */ /* 0x000fe2000001ff00 */
[----:B--2---:R-:W-:Y:S02]  /*56f0*/  IMAD.U32 R4, RZ, RZ, UR4 ;  /* 0x00000004ff047e24 */ /* 0x004fe4000f8e00ff */
[----:B0-----:R-:W-:-:S07]  /*5700*/  IMAD.U32 R5, RZ, RZ, UR5 ;  /* 0x00000005ff057e24 */ /* 0x001fce000f8e00ff */
[----:B------:R-:W-:-:S07]  /*5710*/  LEPC R20, `(.L_x_91) ;  /* 0x000000001014794e */ /* 0x000fce0000000000 */
[----:B-1----:R-:W-:Y:S05]  /*5720*/  CALL.ABS.NOINC R8 ;  /* 0x0000000008007343 */ /* 0x002fea0003c00000 */
.L_x_91:
[----:B------:R-:W-:Y:S01]  /*5730*/  UMOV UR4, 0x78 ;  /* 0x0000007800047882 */ /* 0x000fe20000000000 */
[----:B------:R-:W-:Y:S01]  /*5740*/  R2UR UR27, R30 ;  /* 0x000000001e1b72ca */ /* 0x000fe200000e0000 */
[----:B------:R-:W-:Y:S01]  /*5750*/  UPRMT UR4, UR4, 0x123, URZ ;  /* 0x0000012304047896 */ /* 0x000fe200080000ff */
[----:B------:R-:W-:Y:S01]  /*5760*/  R2UR UR26, R29 ;  /* 0x000000001d1a72ca */ /* 0x000fe200000e0000 */
[----:B------:R0:W1:Y:S02]  /*5770*/  LDC.64 R24, c[0x4][R23] ;  /* 0x0100000017187b82 */ /* 0x0000640000000a00 */
[----:B------:R-:W-:Y:S02]  /*5780*/  USHF.R.U32.HI UR7, URZ, 0x8, UR4 ;  /* 0x00000008ff077899 */ /* 0x000fe40008011604 */
[----:B------:R-:W-:Y:S02]  /*5790*/  USHF.R.U32.HI UR5, URZ, 0x18, UR4 ;  /* 0x00000018ff057899 */ /* 0x000fe40008011604 */
[----:B------:R-:W-:-:S02]  /*57a0*/  USHF.R.U32.HI UR6, URZ, 0x10, UR4 ;  /* 0x00000010ff067899 */ /* 0x000fc40008011604 */
[----:B------:R-:W-:Y:S02]  /*57b0*/  UPRMT UR4, UR7, 0x3340, UR4 ;  /* 0x0000334007047896 */ /* 0x000fe40008000004 */
[----:B------:R-:W-:-:S04]  /*57c0*/  UPRMT UR5, UR5, 0x3340, UR6 ;  /* 0x0000334005057896 */ /* 0x000fc80008000006 */
[----:B------:R-:W-:-:S04]  /*57d0*/  UPRMT UR4, UR5, 0x5410, UR4 ;  /* 0x0000541005047896 */ /* 0x000fc80008000004 */
[----:B------:R-:W-:Y:S02]  /*57e0*/  UIADD3 UR6, UPT, UPT, UR4, 0x7d6a77bb, URZ ;  /* 0x7d6a77bb04067890 */ /* 0x000fe4000fffe0ff */
[----:B------:R-:W-:Y:S02]  /*57f0*/  USHF.R.W.U32 UR10, UR4, 0x13, UR4 ;  /* 0x00000013040a7899 */ /* 0x000fe40008001e04 */
[----:B------:R-:W-:Y:S02]  /*5800*/  USHF.R.W.U32 UR5, UR6, 0x6, UR6 ;  /* 0x0000000606057899 */ /* 0x000fe40008001e06 */
[----:B------:R-:W-:Y:S02]  /*5810*/  USHF.R.W.U32 UR7, UR6, 0xb, UR6 ;  /* 0x0000000b06077899 */ /* 0x000fe40008001e06 */
[----:B------:R-:W-:Y:S02]  /*5820*/  USHF.R.W.U32 UR8, UR6, 0x19, UR6 ;  /* 0x0000001906087899 */ /* 0x000fe40008001e06 */
[----:B------:R-:W-:-:S02]  /*5830*/  ULOP3.LUT UR9, UR6, 0x69d53d35, URZ, 0xc, !UPT ;  /* 0x69d53d3506097892 */ /* 0x000fc4000f8e0cff */
[----:B------:R-:W-:Y:S02]  /*5840*/  ULOP3.LUT UR5, UR8, UR7, UR5, 0x96, !UPT ;  /* 0x0000000708057292 */ /* 0x000fe4000f8e9605 */
[----:B------:R-:W-:Y:S02]  /*5850*/  ULOP3.LUT UR9, UR9, 0xbacbf205, UR6, 0xf8, !UPT ;  /* 0xbacbf20509097892 */ /* 0x000fe4000f8ef806 */
[----:B------:R-:W-:Y:S02]  /*5860*/  USHF.R.U32.HI UR11, URZ, 0xa, UR4 ;  /* 0x0000000aff0b7899 */ /* 0x000fe40008011604 */
[----:B------:R-:W-:Y:S02]  /*5870*/  UIADD3 UR14, UPT, UPT, UR5, 0x47c32df1, UR9 ;  /* 0x47c32df1050e7890 */ /* 0x000fe4000fffe009 */
[----:B------:R-:W-:Y:S02]  /*5880*/  USHF.R.W.U32 UR9, UR4, 0x11, UR4 ;  /* 0x0000001104097899 */ /* 0x000fe40008001e04 */
[----:B------:R-:W-:-:S02]  /*5890*/  UIADD3 UR13, UPT, UPT, UR14, 0x6e365221, URZ ;  /* 0x6e3652210e0d7890 */ /* 0x000fc4000fffe0ff */
[----:B------:R-:W-:Y:S02]  /*58a0*/  ULOP3.LUT UR10, UR10, UR11, UR9, 0x96, !UPT ;  /* 0x0000000b0a0a7292 */ /* 0x000fe4000f8e9609 */
[----:B------:R-:W-:Y:S02]  /*58b0*/  USHF.R.W.U32 UR5, UR13, 0x6, UR13 ;  /* 0x000000060d057899 */ /* 0x000fe40008001e0d */
[----:B------:R-:W-:Y:S02]  /*58c0*/  USHF.R.W.U32 UR7, UR13, 0xb, UR13 ;  /* 0x0000000b0d077899 */ /* 0x000fe40008001e0d */
[----:B------:R-:W-:Y:S02]  /*58d0*/  USHF.R.W.U32 UR8, UR13, 0x19, UR13 ;  /* 0x000000190d087899 */ /* 0x000fe40008001e0d */
[----:B------:R-:W-:Y:S02]  /*58e0*/  ULOP3.LUT UR9, UR6, 0xbacbf205, UR13, 0xe4, !UPT ;  /* 0xbacbf20506097892 */ /* 0x000fe4000f8ee40d */
[----:B------:R-:W-:-:S02]  /*58f0*/  ULOP3.LUT UR7, UR8, UR7, UR5, 0x96, !UPT ;  /* 0x0000000708077292 */ /* 0x000fc4000f8e9605 */
[----:B------:R-:W-:Y:S02]  /*5900*/  UIADD3 UR5, UPT, UPT, UR10, -0x1f792332, URZ ;  /* 0xe086dcce0a057890 */ /* 0x000fe4000fffe0ff */
[----:B------:R-:W-:Y:S02]  /*5910*/  UIADD3 UR7, UPT, UPT, UR7, 0x69d53d35, UR9 ;  /* 0x69d53d3507077890 */ /* 0x000fe4000fffe009 */
[----:B------:R-:W-:Y:S02]  /*5920*/  USHF.R.W.U32 UR16, UR5, 0x11, UR5 ;  /* 0x0000001105107899 */ /* 0x000fe40008001e05 */
[----:B------:R-:W-:Y:S02]  /*5930*/  UIADD3 UR11, UPT, UPT, UR5, UR7, URZ ;  /* 0x00000007050b7290 */ /* 0x000fe4000fffe0ff */
[----:B------:R-:W-:Y:S02]  /*5940*/  USHF.R.W.U32 UR17, UR5, 0x13, UR5 ;  /* 0x0000001305117899 */ /* 0x000fe40008001e05 */
[----:B------:R-:W-:-:S02]  /*5950*/  UIADD3 UR10, UPT, UPT, UR11, 0xa130654, URZ ;  /* 0x0a1306540b0a7890 */ /* 0x000fc4000fffe0ff */
[----:B------:R-:W-:Y:S02]  /*5960*/  USHF.R.U32.HI UR18, URZ, 0xa, UR5 ;  /* 0x0000000aff127899 */ /* 0x000fe40008011605 */
[----:B------:R-:W-:Y:S02]  /*5970*/  USHF.R.W.U32 UR7, UR10, 0x6, UR10 ;  /* 0x000000060a077899 */ /* 0x000fe40008001e0a */
[----:B------:R-:W-:Y:S02]  /*5980*/  USHF.R.W.U32 UR8, UR10, 0xb, UR10 ;  /* 0x0000000b0a087899 */ /* 0x000fe40008001e0a */
[----:B------:R-:W-:Y:S02]  /*5990*/  USHF.R.W.U32 UR9, UR10, 0x19, UR10 ;  /* 0x000000190a097899 */ /* 0x000fe40008001e0a */
[----:B------:R-:W-:Y:S02]  /*59a0*/  ULOP3.LUT UR12, UR13, UR10, UR6, 0xe2, !UPT ;  /* 0x0000000a0d0c7292 */ /* 0x000fe4000f8ee206 */
[----:B------:R-:W-:-:S02]  /*59b0*/  ULOP3.LUT UR9, UR9, UR8, UR7, 0x96, !UPT ;  /* 0x0000000809097292 */ /* 0x000fc4000f8e9607 */
[----:B------:R-:W-:Y:S02]  /*59c0*/  ULOP3.LUT UR17, UR17, UR18, UR16, 0x96, !UPT ;  /* 0x0000001211117292 */ /* 0x000fe4000f8e9610 */
[----:B------:R-:W-:Y:S02]  /*59d0*/  UIADD3 UR9, UPT, UPT, UR9, -0x45340dfb, UR12 ;  /* 0xbacbf20509097890 */ /* 0x000fe4000fffe00c */
[----:B------:R-:W-:Y:S02]  /*59e0*/  UIADD3 UR17, UPT, UPT, UR17, 0x65642f80, URZ ;  /* 0x65642f8011117890 */ /* 0x000fe4000fffe0ff */
[----:B------:R-:W-:Y:S02]  /*59f0*/  UIADD3 UR8, UPT, UPT, UR9, -0x137e74d9, URZ ;  /* 0xec818b2709087890 */ /* 0x000fe4000fffe0ff */
[----:B------:R-:W-:Y:S02]  /*5a00*/  UIADD3 UR24, UPT, UPT, UR4, -0x6a61c2ec, URZ ;  /* 0x959e3d1404187890 */ /* 0x000fe4000fffe0ff */
[----:B------:R-:W-:-:S02]  /*5a10*/  USHF.R.W.U32 UR7, UR8, 0x6, UR8 ;  /* 0x0000000608077899 */ /* 0x000fc40008001e08 */
[----:B------:R-:W-:Y:S02]  /*5a20*/  USHF.R.W.U32 UR12, UR8, 0xb, UR8 ;  /* 0x0000000b080c7899 */ /* 0x000fe40008001e08 */
[----:B------:R-:W-:Y:S02]  /*5a30*/  USHF.R.W.U32 UR15, UR8, 0x19, UR8 ;  /* 0x00000019080f7899 */ /* 0x000fe40008001e08 */
[----:B------:R-:W-:Y:S02]  /*5a40*/  ULOP3.LUT UR16, UR10, UR8, UR13, 0xe2, !UPT ;  /* 0x000000080a107292 */ /* 0x000fe4000f8ee20d */
[----:B------:R-:W-:Y:S02]  /*5a50*/  ULOP3.LUT UR7, UR15, UR12, UR7, 0x96, !UPT ;  /* 0x0000000c0f077292 */ /* 0x000fe4000f8e9607 */
[----:B------:R-:W-:Y:S02]  /*5a60*/  UIADD3 UR12, UPT, UPT, UR4, -0x575dfcd1, URZ ;  /* 0xa8a2032f040c7890 */ /* 0x000fe4000fffe0ff */
[----:B------:R-:W-:-:S02]  /*5a70*/  UIADD3 UR7, UPT, UPT, UR7, UR16, UR6 ;  /* 0x0000001007077290 */ /* 0x000fc4000fffe006 */
[----:B------:R-:W-:Y:S02]  /*5a80*/  ULOP3.LUT UR18, UR12, 0xc88cadf6, URZ, 0xc0, !UPT ;  /* 0xc88cadf60c127892 */ /* 0x000fe4000f8ec0ff */
[----:B------:R-:W-:Y:S02]  /*5a90*/  UIADD3 UR7, UPT, UPT, UR7, 0x240ca1cc, UR17 ;  /* 0x240ca1cc07077890 */ /* 0x000fe4000fffe011 */
[----:B------:R-:W-:Y:S02]  /*5aa0*/  USHF.R.W.U32 UR15, UR12, 0x2, UR12 ;  /* 0x000000020c0f7899 */ /* 0x000fe40008001e0c */
[----:B------:R-:W-:Y:S02]  /*5ab0*/  UIADD3 UR6, UPT, UPT, UR12, UR7, URZ ;  /* 0x000000070c067290 */ /* 0x000fe4000fffe0ff */
[----:B------:R-:W-:Y:S02]  /*5ac0*/  USHF.R.W.U32 UR16, UR12, 0xd, UR12 ;  /* 0x0000000d0c107899 */ /* 0x000fe40008001e0c */
[----:B------:R-:W-:-:S02]  /*5ad0*/  USHF.R.W.U32 UR19, UR6, 0x6, UR6 ;  /* 0x0000000606137899 */ /* 0x000fc40008001e06 */
[----:B------:R-:W-:Y:S02]  /*5ae0*/  USHF.R.W.U32 UR20, UR6, 0xb, UR6 ;  /* 0x0000000b06147899 */ /* 0x000fe40008001e06 */
[----:B------:R-:W-:Y:S02]  /*5af0*/  USHF.R.W.U32 UR21, UR6, 0x19, UR6 ;  /* 0x0000001906157899 */ /* 0x000fe40008001e06 */
[----:B------:R-:W-:Y:S02]  /*5b00*/  USHF.R.W.U32 UR17, UR12, 0x16, UR12 ;  /* 0x000000160c117899 */ /* 0x000fe40008001e0c */
[----:B------:R-:W-:Y:S02]  /*5b10*/  ULOP3.LUT UR18, UR18, 0x12501208, URZ, 0x3c, !UPT ;  /* 0x1250120812127892 */ /* 0x000fe4000f8e3cff */
[----:B------:R-:W-:Y:S02]  /*5b20*/  ULOP3.LUT UR22, UR8, UR6, UR10, 0xe2, !UPT ;  /* 0x0000000608167292 */ /* 0x000fe4000f8ee20a */
[----:B------:R-:W-:-:S02]  /*5b30*/  ULOP3.LUT UR19, UR21, UR20, UR19, 0x96, !UPT ;  /* 0x0000001415137292 */ /* 0x000fc4000f8e9613 */
[----:B------:R-:W-:Y:S02]  /*5b40*/  ULOP3.LUT UR15, UR17, UR16, UR15, 0x96, !UPT ;  /* 0x00000010110f7292 */ /* 0x000fe4000f8e960f */
[----:B------:R-:W-:Y:S02]  /*5b50*/  UIADD3 UR18, UPT, UPT, UR18, -0x5d486194, UR14 ;  /* 0xa2b79e6c12127890 */ /* 0x000fe4000fffe00e */
[----:B------:R-:W-:Y:S02]  /*5b60*/  UIADD3 UR13, UPT, UPT, UR19, UR22, UR13 ;  /* 0x00000016130d7290 */ /* 0x000fe4000fffe00d */
[----:B------:R-:W-:Y:S02]  /*5b70*/  UIADD3 UR15, UPT, UPT, UR15, UR18, URZ ;  /* 0x000000120f0f7290 */ /* 0x000fe4000fffe0ff */
[----:B------:R-:W-:Y:S02]  /*5b80*/  UIADD3 UR13, UPT, UPT, UR13, 0x443d08a8, URZ ;  /* 0x443d08a80d0d7890 */ /* 0x000fe4000fffe0ff */
[----:B------:R-:W-:-:S02]  /*5b90*/  USHF.R.W.U32 UR16, UR15, 0x2, UR15 ;  /* 0x000000020f107899 */ /* 0x000fc40008001e0f */
[----:B------:R-:W-:Y:S02]  /*5ba0*/  UIADD3 UR14, UPT, UPT, UR15, UR13, URZ ;  /* 0x0000000d0f0e7290 */ /* 0x000fe4000fffe0ff */
[----:B------:R-:W-:Y:S02]  /*5bb0*/  USHF.R.W.U32 UR17, UR15, 0xd, UR15 ;  /* 0x0000000d0f117899 */ /* 0x000fe40008001e0f */
[----:B------:R-:W-:Y:S02]  /*5bc0*/  USHF.R.W.U32 UR20, UR14, 0x6, UR14 ;  /* 0x000000060e147899 */ /* 0x000fe40008001e0e */
[----:B------:R-:W-:Y:S02]  /*5bd0*/  USHF.R.W.U32 UR21, UR14, 0xb, UR14 ;  /* 0x0000000b0e157899 */ /* 0x000fe40008001e0e */
[----:B------:R-:W-:Y:S02]  /*5be0*/  USHF.R.W.U32 UR22, UR14, 0x19, UR14 ;  /* 0x000000190e167899 */ /* 0x000fe40008001e0e */
[----:B------:R-:W-:-:S02]  /*5bf0*/  USHF.R.W.U32 UR18, UR15, 0x16, UR15 ;  /* 0x000000160f127899 */ /* 0x000fc40008001e0f */
[----:B------:R-:W-:Y:S02]  /*5c00*/  ULOP3.LUT UR19, UR12, 0xd2d81338, UR15, 0xe8, !UPT ;  /* 0xd2d813380c137892 */ /* 0x000fe4000f8ee80f */
[----:B------:R-:W-:Y:S02]  /*5c10*/  ULOP3.LUT UR23, UR6, UR14, UR8, 0xe2, !UPT ;  /* 0x0000000e06177292 */ /* 0x000fe4000f8ee208 */
[----:B------:R-:W-:Y:S02]  /*5c20*/  ULOP3.LUT UR20, UR22, UR21, UR20, 0x96, !UPT ;  /* 0x0000001516147292 */ /* 0x000fe4000f8e9614 */
[----:B------:R-:W-:Y:S02]  /*5c30*/  ULOP3.LUT UR16, UR18, UR17, UR16, 0x96, !UPT ;  /* 0x0000001112107292 */ /* 0x000fe4000f8e9610 */
[----:B------:R-:W-:Y:S02]  /*5c40*/  UIADD3 UR11, UPT, UPT, UR19, -0x1041b87a, UR11 ;  /* 0xefbe4786130b7890 */ /* 0x000fe4000fffe00b */
[----:B------:R-:W-:-:S02]  /*5c50*/  UIADD3 UR10, UPT, UPT, UR20, UR23, UR10 ;  /* 0x00000017140a7290 */ /* 0x000fc4000fffe00a */
[----:B------:R-:W-:Y:S02]  /*5c60*/  UIADD3 UR11, UPT, UPT, UR16, UR11, URZ ;  /* 0x0000000b100b7290 */ /* 0x000fe4000fffe0ff */
[----:B------:R-:W-:Y:S02]  /*5c70*/  UIADD3 UR10, UPT, UPT, UR10, 0x4a7484aa, UR60 ;  /* 0x4a7484aa0a0a7890 */ /* 0x000fe4000fffe03c */
[----:B------:R-:W-:Y:S02]  /*5c80*/  ULOP3.LUT UR19, UR12, UR15, UR11, 0xe8, !UPT ;  /* 0x0000000f0c137292 */ /* 0x000fe4000f8ee80b */
[----:B------:R-:W-:Y:S02]  /*5c90*/  UIADD3 UR4, UPT, UPT, UR11, UR10, URZ ;  /* 0x0000000a0b047290 */ /* 0x000fe4000fffe0ff */
[----:B------:R-:W-:Y:S02]  /*5ca0*/  USHF.R.W.U32 UR16, UR11, 0x2, UR11 ;  /* 0x000000020b107899 */ /* 0x000fe40008001e0b */
[----:B------:R-:W-:-:S02]  /*5cb0*/  USHF.R.W.U32 UR20, UR4, 0x6, UR4 ;  /* 0x0000000604147899 */ /* 0x000fc40008001e04 */
[----:B------:R-:W-:Y:S02]  /*5cc0*/  USHF.R.W.U32 UR21, UR4, 0xb, UR4 ;  /* 0x0000000b04157899 */ /* 0x000fe40008001e04 */
[----:B------:R-:W-:Y:S02]  /*5cd0*/  USHF.R.W.U32 UR22, UR4, 0x19, UR4 ;  /* 0x0000001904167899 */ /* 0x000fe40008001e04 */
[----:B------:R-:W-:Y:S02]  /*5ce0*/  USHF.R.W.U32 UR17, UR11, 0xd, UR11 ;  /* 0x0000000d0b117899 */ /* 0x000fe40008001e0b */
[----:B------:R-:W-:Y:S02]  /*5cf0*/  USHF.R.W.U32 UR18, UR11, 0x16, UR11 ;  /* 0x000000160b127899 */ /* 0x000fe40008001e0b */
[----:B------:R-:W-:Y:S02]  /*5d00*/  ULOP3.LUT UR23, UR14, UR4, UR6, 0xe2, !UPT ;  /* 0x000000040e177292 */ /* 0x000fe4000f8ee206 */
[----:B------:R-:W-:-:S02]  /*5d10*/  ULOP3.LUT UR20, UR22, UR21, UR20, 0x96, !UPT ;  /* 0x0000001516147292 */ /* 0x000fc4000f8e9614 */
[----:B------:R-:W-:Y:S02]  /*5d20*/  UIADD3 UR19, UPT, UPT, UR19, 0x19a977ef, UR9 ;  /* 0x19a977ef13137890 */ /* 0x000fe4000fffe009 */
[----:B------:R-:W-:Y:S02]  /*5d30*/  ULOP3.LUT UR12, UR18, UR17, UR16, 0x96, !UPT ;  /* 0x00000011120c7292 */ /* 0x000fe4000f8e9610 */
[----:B------:R-:W-:Y:S02]  /*5d40*/  UIADD3 UR9, UPT, UPT, UR20, UR23, UR8 ;  /* 0x0000001714097290 */ /* 0x000fe4000fffe008 */
[----:B------:R-:W-:Y:S02]  /*5d50*/  UIADD3 UR12, UPT, UPT, UR12, UR19, URZ ;  /* 0x000000130c0c7290 */ /* 0x000fe4000fffe0ff */
[----:B------:R-:W-:Y:S02]  /*5d60*/  UIADD3 UR9, UPT, UPT, UR9, 0x5cb0a9dc, UR24 ;  /* 0x5cb0a9dc09097890 */ /* 0x000fe4000fffe018 */
[----:B------:R-:W-:-:S02]  /*5d70*/  USHF.R.W.U32 UR16, UR12, 0x2, UR12 ;  /* 0x000000020c107899 */ /* 0x000fc40008001e0c */
[----:B------:R-:W-:Y:S02]  /*5d80*/  UIADD3 UR8, UPT, UPT, UR12, UR9, URZ ;  /* 0x000000090c087290 */ /* 0x000fe4000fffe0ff */
[----:B------:R-:W-:Y:S02]  /*5d90*/  USHF.R.W.U32 UR17, UR12, 0xd, UR12 ;  /* 0x0000000d0c117899 */ /* 0x000fe40008001e0c */
[----:B------:R-:W-:Y:S02]  /*5da0*/  USHF.R.W.U32 UR19, UR8, 0x6, UR8 ;  /* 0x0000000608137899 */ /* 0x000fe40008001e08 */
[----:B------:R-:W-:Y:S02]  /*5db0*/  USHF.R.W.U32 UR20, UR8, 0xb, UR8 ;  /* 0x0000000b08147899 */ /* 0x000fe40008001e08 */
[----:B------:R-:W-:Y:S02]  /*5dc0*/  USHF.R.W.U32 UR21, UR8, 0x19, UR8 ;  /* 0x0000001908157899 */ /* 0x000fe40008001e08 */
[----:B------:R-:W-:-:S02]  /*5dd0*/  USHF.R.W.U32 UR18, UR12, 0x16, UR12 ;  /* 0x000000160c127899 */ /* 0x000fc40008001e0c */
[----:B------:R-:W-:Y:S02]  /*5de0*/  ULOP3.LUT UR22, UR4, UR8, UR14, 0xe2, !UPT ;  /* 0x0000000804167292 */ /* 0x000fe4000f8ee20e */
[----:B------:R-:W-:Y:S02]  /*5df0*/  ULOP3.LUT UR19, UR21, UR20, UR19, 0x96, !UPT ;  /* 0x0000001415137292 */ /* 0x000fe4000f8e9613 */
[----:B------:R-:W-:Y:S02]  /*5e00*/  USHF.R.W.U32 UR23, UR24, 0x11, UR24 ;  /* 0x0000001118177899 */ /* 0x000fe40008001e18 */
[----:B------:R-:W-:Y:S02]  /*5e10*/  USHF.R.W.U32 UR25, UR24, 0x13, UR24 ;  /* 0x0000001318197899 */ /* 0x000fe40008001e18 */
[----:B------:R-:W-:Y:S02]  /*5e20*/  USHF.R.U32.HI UR24, URZ, 0xa, UR24 ;  /* 0x0000000aff187899 */ /* 0x000fe40008011618 */
[----:B------:R-:W-:-:S02]  /*5e30*/  ULOP3.LUT UR15, UR15, UR11, UR12, 0xe8, !UPT ;  /* 0x0000000b0f0f7292 */ /* 0x000fc4000f8ee80c */
[----:B------:R-:W-:Y:S02]  /*5e40*/  ULOP3.LUT UR16, UR18, UR17, UR16, 0x96, !UPT ;  /* 0x0000001112107292 */ /* 0x000fe4000f8e9610 */
[----:B------:R-:W-:Y:S02]  /*5e50*/  UIADD3 UR6, UPT, UPT, UR19, UR22, UR6 ;  /* 0x0000001613067290 */ /* 0x000fe4000fffe006 */
[----:B------:R-:W-:Y:S02]  /*5e60*/  ULOP3.LUT UR23, UR25, UR24, UR23, 0x96, !UPT ;  /* 0x0000001819177292 */ /* 0x000fe4000f8e9617 */
[----:B------:R-:W-:Y:S02]  /*5e70*/  UIADD3 UR7, UPT, UPT, UR16, UR7, UR15 ;  /* 0x0000000710077290 */ /* 0x000fe4000fffe00f */
[----:B------:R-:W-:Y:S02]  /*5e80*/  UIADD3 UR6, UPT, UPT, UR6, 0x76f988da, UR58 ;  /* 0x76f988da06067890 */ /* 0x000fe4000fffe03a */
[----:B------:R-:W-:-:S02]  /*5e90*/  UIADD3 UR23, UPT, UPT, UR5, UR23, URZ ;  /* 0x0000001705177290 */ /* 0x000fc4000fffe0ff */
[----:B------:R-:W-:Y:S02]  /*5ea0*/  UIADD3 UR5, UPT, UPT, UR7, UR6, URZ ;  /* 0x0000000607057290 */ /* 0x000fe4000fffe0ff */
[----:B------:R-:W-:Y:S02]  /*5eb0*/  USHF.R.W.U32 UR15, UR7, 0x2, UR7 ;  /* 0x00000002070f7899 */ /* 0x000fe40008001e07 */
[----:B------:R-:W-:Y:S02]  /*5ec0*/  USHF.R.W.U32 UR18, UR5, 0x6, UR5 ;  /* 0x0000000605127899 */ /* 0x000fe40008001e05 */
[----:B------:R-:W-:Y:S02]  /*5ed0*/  USHF.R.W.U32 UR19, UR5, 0xb, UR5 ;  /* 0x0000000b05137899 */ /* 0x000fe40008001e05 */
[----:B------:R-:W-:Y:S02]  /*5ee0*/  USHF.R.W.U32 UR20, UR5, 0x19, UR5 ;  /* 0x0000001905147899 */ /* 0x000fe40008001e05 */
[----:B------:R-:W-:-:S02]  /*5ef0*/  USHF.R.W.U32 UR16, UR7, 0xd, UR7 ;  /* 0x0000000d07107899 */ /* 0x000fc40008001e07 */
[----:B------:R-:W-:Y:S02]  /*5f00*/  USHF.R.W.U32 UR17, UR7, 0x16, UR7 ;  /* 0x0000001607117899 */ /* 0x000fe40008001e07 */
[----:B------:R-:W-:Y:S02]  /*5f10*/  ULOP3.LUT UR21, UR8, UR5, UR4, 0xe2, !UPT ;  /* 0x0000000508157292 */ /* 0x000fe4000f8ee204 */
[----:B------:R-:W-:Y:S02]  /*5f20*/  ULOP3.LUT UR18, UR20, UR19, UR18, 0x96, !UPT ;  /* 0x0000001314127292 */ /* 0x000fe4000f8e9612 */
[----:B------:R-:W-:Y:S02]  /*5f30*/  ULOP3.LUT UR11, UR11, UR12, UR7, 0xe8, !UPT ;  /* 0x0000000c0b0b7292 */ /* 0x000fe4000f8ee807 */
[----:B------:R-:W-:Y:S02]  /*5f40*/  ULOP3.LUT UR15, UR17, UR16, UR15, 0x96, !UPT ;  /* 0x00000010110f7292 */ /* 0x000fe4000f8e960f */
[----:B------:R-:W-:-:S02]  /*5f50*/  UIADD3 UR18, UPT, UPT, UR18, UR21, UR14 ;  /* 0x0000001512127290 */ /* 0x000fc4000fffe00e */
[----:B------:R-:W-:Y:S02]  /*5f60*/  UIADD3 UR14, UPT, UPT, UR15, UR13, UR11 ;  /* 0x0000000d0f0e7290 */ /* 0x000fe4000fffe00b */
[----:B------:R-:W-:Y:S02]  /*5f70*/  UIADD3 UR11, UPT, UPT, UR18, -0x67c1aeae, UR23 ;  /* 0x983e5152120b7890 */ /* 0x000fe4000fffe017 */
[----:B------:R-:W-:Y:S02]  /*5f80*/  USHF.R.W.U32 UR15, UR14, 0x2, UR14 ;  /* 0x000000020e0f7899 */ /* 0x000fe40008001e0e */
[----:B------:R-:W-:Y:S02]  /*5f90*/  UIADD3 UR13, UPT, UPT, UR14, UR11, URZ ;  /* 0x0000000b0e0d7290 */ /* 0x000fe4000fffe0ff */
[----:B------:R-:W-:Y:S02]  /*5fa0*/  USHF.R.W.U32 UR16, UR14, 0xd, UR14 ;  /* 0x0000000d0e107899 */ /* 0x000fe40008001e0e */
[----:B------:R-:W-:-:S02]  /*5fb0*/  USHF.R.W.U32 UR18, UR13, 0x6, UR13 ;  /* 0x000000060d127899 */ /* 0x000fc40008001e0d */
[----:B------:R-:W-:Y:S02]  /*5fc0*/  USHF.R.W.U32 UR19, UR13, 0xb, UR13 ;  /* 0x0000000b0d137899 */ /* 0x000fe40008001e0d */
[----:B------:R-:W-:Y:S02]  /*5fd0*/  USHF.R.W.U32 UR20, UR13, 0x19, UR13 ;  /* 0x000000190d147899 */ /* 0x000fe40008001e0d */
[----:B------:R-:W-:Y:S02]  /*5fe0*/  USHF.R.W.U32 UR17, UR14, 0x16, UR14 ;  /* 0x000000160e117899 */ /* 0x000fe40008001e0e */
[----:B------:R-:W-:Y:S02]  /*5ff0*/  ULOP3.LUT UR21, UR5, UR13, UR8, 0xe2, !UPT ;  /* 0x0000000d05157292 */ /* 0x000fe4000f8ee208 */
[----:B------:R-:W-:Y:S02]  /*6000*/  ULOP3.LUT UR19, UR20, UR19, UR18, 0x96, !UPT ;  /* 0x0000001314137292 */ /* 0x000fe4000f8e9612 */
[----:B------:R-:W-:-:S02]  /*6010*/  ULOP3.LUT UR18, UR12, UR7, UR14, 0xe8, !UPT ;  /* 0x000000070c127292 */ /* 0x000fc4000f8ee80e */
[----:B------:R-:W-:Y:S02]  /*6020*/  ULOP3.LUT UR12, UR17, UR16, UR15, 0x96, !UPT ;  /* 0x00000010110c7292 */ /* 0x000fe4000f8e960f */
[----:B------:R-:W-:Y:S02]  /*6030*/  UIADD3 UR4, UPT, UPT, UR19, UR21, UR4 ;  /* 0x0000001513047290 */ /* 0x000fe4000fffe004 */
[----:B------:R-:W-:Y:S02]  /*6040*/  UIADD3 UR12, UPT, UPT, UR12, UR10, UR18 ;  /* 0x0000000a0c0c7290 */ /* 0x000fe4000fffe012 */
[----:B------:R-:W-:Y:S02]  /*6050*/  UIADD3 UR4, UPT, UPT, UR4, -0x57ce3993, UR56 ;  /* 0xa831c66d04047890 */ /* 0x000fe4000fffe038 */
[----:B------:R-:W-:Y:S02]  /*6060*/  USHF.R.W.U32 UR15, UR12, 0x2, UR12 ;  /* 0x000000020c0f7899 */ /* 0x000fe40008001e0c */
[----:B------:R-:W-:-:S02]  /*6070*/  UIADD3 UR10, UPT, UPT, UR12, UR4, URZ ;  /* 0x000000040c0a7290 */ /* 0x000fc4000fffe0ff */
[----:B------:R-:W-:Y:S02]  /*6080*/  USHF.R.W.U32 UR16, UR12, 0xd, UR12 ;  /* 0x0000000d0c107899 */ /* 0x000fe40008001e0c */
[----:B------:R-:W-:Y:S02]  /*6090*/  USHF.R.W.U32 UR18, UR10, 0x6, UR10 ;  /* 0x000000060a127899 */ /* 0x000fe40008001e0a */
[----:B------:R-:W-:Y:S02]  /*60a0*/  USHF.R.W.U32 UR19, UR10, 0xb, UR10 ;  /* 0x0000000b0a137899 */ /* 0x000fe40008001e0a */
[----:B------:R-:W-:Y:S02]  /*60b0*/  USHF.R.W.U32 UR20, UR10, 0x19, UR10 ;  /* 0x000000190a147899 */ /* 0x000fe40008001e0a */
[----:B------:R-:W-:Y:S02]  /*60c0*/  USHF.R.W.U32 UR17, UR12, 0x16, UR12 ;  /* 0x000000160c117899 */ /* 0x000fe40008001e0c */
[----:B------:R-:W-:-:S02]  /*60d0*/  ULOP3.LUT UR21, UR13, UR10, UR5, 0xe2, !UPT ;  /* 0x0000000a0d157292 */ /* 0x000fc4000f8ee205 */
[----:B------:R-:W-:Y:S02]  /*60e0*/  ULOP3.LUT UR18, UR20, UR19, UR18, 0x96, !UPT ;  /* 0x0000001314127292 */ /* 0x000fe4000f8e9612 */
[----:B------:R-:W-:Y:S02]  /*60f0*/  ULOP3.LUT UR7, UR7, UR14, UR12, 0xe8, !UPT ;  /* 0x0000000e07077292 */ /* 0x000fe4000f8ee80c */
[----:B------:R-:W-:Y:S02]  /*6100*/  ULOP3.LUT UR15, UR17, UR16, UR15, 0x96, !UPT ;  /* 0x00000010110f7292 */ /* 0x000fe4000f8e960f */
[----:B------:R-:W-:Y:S02]  /*6110*/  UIADD3 UR18, UPT, UPT, UR18, UR21, UR8 ;  /* 0x0000001512127290 */ /* 0x000fe4000fffe008 */
[----:B------:R-:W-:Y:S02]  /*6120*/  UIADD3 UR9, UPT, UPT, UR15, UR9, UR7 ;  /* 0x000000090f097290 */ /* 0x000fe4000fffe007 */
[----:B------:R-:W-:-:S02]  /*6130*/  UIADD3 UR7, UPT, UPT, UR18, -0x4ffcd838, UR61 ;  /* 0xb00327c812077890 */ /* 0x000fc4000fffe03d */
[----:B------:R-:W-:Y:S02]  /*6140*/  USHF.R.W.U32 UR15, UR9, 0x2, UR9 ;  /* 0x00000002090f7899 */ /* 0x000fe40008001e09 */
[----:B------:R-:W-:Y:S02]  /*6150*/  UIADD3 UR8, UPT, UPT, UR9, UR7, URZ ;  /* 0x0000000709087290 */ /* 0x000fe4000fffe0ff */
        /* <DEDUP_REMOVED lines=67> */
[----:B------:R-:W-:Y:S02]  /*6590*/  UIADD3 UR5, UPT, UPT, UR5, 0x14292967, UR51 ;  /* 0x1429296705057890 */ /* 0x000fe4000fffe033 */
        /* <DEDUP_REMOVED lines=13> */
[----:B------:R-:W-:-:S02]  /*6670*/  UIADD3 UR10, UPT, UPT, UR18, 0x27b70a85, UR54 ;  /* 0x27b70a85120a7890 */ /* 0x000fc4000fffe036 */
        /* <DEDUP_REMOVED lines=123> */
[----:B------:R-:W-:Y:S01]  /*6e30*/  UIADD3 UR9, UPT, UPT, UR19, UR22, UR9 ;  /* 0x0000001613097290 */ /* 0x000fe2000fffe009 */
[----:B------:R-:W-:Y:S01]  /*6e40*/  R2UR UR22, R19 ;  /* 0x00000000131672ca */ /* 0x000fe200000e0000 */
        /* <DEDUP_REMOVED lines=15> */
[----:B------:R-:W-:Y:S02]  /*6f40*/  USHF.R.W.U32 UR15, UR14, 0x2, UR14 ;  /* 0x000000020e0f7899 */ /* 0x000fe40008001e0e */
[----:B------:R-:W-:Y:S02]  /*6f50*/  UIADD3 UR8, UPT, UPT, UR8, -0x3db47490, UR44 ;  /* 0xc24b8b7008087890 */ /* 0x000fe4000fffe02c */
[----:B------:R-:W-:Y:S02]  /*6f60*/  USHF.R.W.U32 UR16, UR14, 0xd, UR14 ;  /* 0x0000000d0e107899 */ /* 0x000fe40008001e0e */
[----:B------:R-:W-:Y:S02]  /*6f70*/  USHF.R.W.U32 UR17, UR14, 0x16, UR14 ;  /* 0x000000160e117899 */ /* 0x000fe40008001e0e */
[----:B------:R-:W-:-:S02]  /*6f80*/  UIADD3 UR7, UPT, UPT, UR14, UR8, URZ ;  /* 0x000000080e077290 */ /* 0x000fc4000fffe0ff */
[----:B------:R-:W-:Y:S02]  /*6f90*/  ULOP3.LUT UR18, UR13, UR12, UR14, 0xe8, !UPT ;  /* 0x0000000c0d127292 */ /* 0x000fe4000f8ee80e */
[----:B------:R-:W-:Y:S02]  /*6fa0*/  ULOP3.LUT UR13, UR17, UR16, UR15, 0x96, !UPT ;  /* 0x00000010110d7292 */ /* 0x000fe4000f8e960f */
[----:B------:R-:W-:Y:S02]  /*6fb0*/  USHF.R.W.U32 UR15, UR7, 0x6, UR7 ;  /* 0x00000006070f7899 */ /* 0x000fe40008001e07 */
[----:B------:R-:W-:Y:S02]  /*6fc0*/  USHF.R.W.U32 UR16, UR7, 0xb, UR7 ;  /* 0x0000000b07107899 */ /* 0x000fe40008001e07 */
[----:B------:R-:W-:Y:S02]  /*6fd0*/  USHF.R.W.U32 UR17, UR7, 0x19, UR7 ;  /* 0x0000001907117899 */ /* 0x000fe40008001e07 */
[----:B------:R-:W-:-:S02]  /*6fe0*/  UIADD3 UR13, UPT, UPT, UR13, UR6, UR18 ;  /* 0x000000060d0d7290 */ /* 0x000fc4000fffe012 */
[----:B------:R-:W-:Y:S02]  /*6ff0*/  ULOP3.LUT UR18, UR4, UR7, UR10, 0xe2, !UPT ;  /* 0x0000000704127292 */ /* 0x000fe4000f8ee20a */
[----:B------:R-:W-:Y:S02]  /*7000*/  ULOP3.LUT UR15, UR17, UR16, UR15, 0x96, !UPT ;  /* 0x00000010110f7292 */ /* 0x000fe4000f8e960f */
[----:B------:R-:W-:Y:S02]  /*7010*/  USHF.R.W.U32 UR6, UR13, 0x2, UR13 ;  /* 0x000000020d067899 */ /* 0x000fe40008001e0d */
[----:B------:R-:W-:Y:S02]  /*7020*/  UIADD3 UR5, UPT, UPT, UR15, UR18, UR5 ;  /* 0x000000120f057290 */ /* 0x000fe4000fffe005 */
[----:B------:R-:W-:Y:S02]  /*7030*/  USHF.R.W.U32 UR15, UR13, 0xd, UR13 ;  /* 0x0000000d0d0f7899 */ /* 0x000fe40008001e0d */
[----:B------:R-:W-:-:S02]  /*7040*/  USHF.R.W.U32 UR16, UR13, 0x16, UR13 ;  /* 0x000000160d107899 */ /* 0x000fc40008001e0d */
[----:B------:R-:W-:Y:S02]  /*7050*/  UIADD3 UR5, UPT, UPT, UR5, -0x3893ae5d, UR39 ;  /* 0xc76c51a305057890 */ /* 0x000fe4000fffe027 */
[----:B------:R-:W-:Y:S02]  /*7060*/  ULOP3.LUT UR12, UR12, UR14, UR13, 0xe8, !UPT ;  /* 0x0000000e0c0c7292 */ /* 0x000fe4000f8ee80d */
[----:B------:R-:W-:Y:S02]  /*7070*/  ULOP3.LUT UR15, UR16, UR15, UR6, 0x96, !UPT ;  /* 0x0000000f100f7292 */ /* 0x000fe4000f8e9606 */
[----:B------:R-:W-:Y:S02]  /*7080*/  UIADD3 UR6, UPT, UPT, UR13, UR5, URZ ;  /* 0x000000050d067290 */ /* 0x000fe4000fffe0ff */
[----:B------:R-:W-:Y:S02]  /*7090*/  UIADD3 UR11, UPT, UPT, UR15, UR11, UR12 ;  /* 0x0000000b0f0b7290 */ /* 0x000fe4000fffe00c */
[----:B------:R-:W-:-:S02]  /*70a0*/  USHF.R.W.U32 UR15, UR6, 0x6, UR6 ;  /* 0x00000006060f7899 */ /* 0x000fc40008001e06 */
[----:B------:R-:W-:Y:S02]  /*70b0*/  USHF.R.W.U32 UR16, UR6, 0xb, UR6 ;  /* 0x0000000b06107899 */ /* 0x000fe40008001e06 */
[----:B------:R-:W-:Y:S02]  /*70c0*/  USHF.R.W.U32 UR17, UR6, 0x19, UR6 ;  /* 0x0000001906117899 */ /* 0x000fe40008001e06 */
[----:B------:R-:W-:Y:S02]  /*70d0*/  ULOP3.LUT UR18, UR7, UR6, UR4, 0xe2, !UPT ;  /* 0x0000000607127292 */ /* 0x000fe4000f8ee204 */
[----:B------:R-:W-:Y:S02]  /*70e0*/  ULOP3.LUT UR17, UR17, UR16, UR15, 0x96, !UPT ;  /* 0x0000001011117292 */ /* 0x000fe4000f8e960f */
[----:B------:R-:W-:Y:S02]  /*70f0*/  USHF.R.W.U32 UR12, UR11, 0x2, UR11 ;  /* 0x000000020b0c7899 */ /* 0x000fe40008001e0b */
[----:B------:R-:W-:-:S02]  /*7100*/  USHF.R.W.U32 UR15, UR11, 0xd, UR11 ;  /* 0x0000000d0b0f7899 */ /* 0x000fc40008001e0b */
[----:B------:R-:W-:Y:S02]  /*7110*/  USHF.R.W.U32 UR16, UR11, 0x16, UR11 ;  /* 0x000000160b107899 */ /* 0x000fe40008001e0b */
[----:B------:R-:W-:Y:S02]  /*7120*/  UIADD3 UR10, UPT, UPT, UR17, UR18, UR10 ;  /* 0x00000012110a7290 */ /* 0x000fe4000fffe00a */
[----:B------:R-:W-:Y:S02]  /*7130*/  ULOP3.LUT UR14, UR14, UR13, UR11, 0xe8, !UPT ;  /* 0x0000000d0e0e7292 */ /* 0x000fe4000f8ee80b */
[----:B------:R-:W-:Y:S02]  /*7140*/  ULOP3.LUT UR12, UR16, UR15, UR12, 0x96, !UPT ;  /* 0x0000000f100c7292 */ /* 0x000fe4000f8e960c */
[----:B------:R-:W-:Y:S02]  /*7150*/  UIADD3 UR10, UPT, UPT, UR10, -0x2e6d17e7, UR42 ;  /* 0xd192e8190a0a7890 */ /* 0x000fe4000fffe02a */
[----:B------:R-:W-:-:S02]  /*7160*/  UIADD3 UR12, UPT, UPT, UR12, UR9, UR14 ;  /* 0x000000090c0c7290 */ /* 0x000fc4000fffe00e */
[----:B------:R-:W-:Y:S02]  /*7170*/  UIADD3 UR9, UPT, UPT, UR11, UR10, URZ ;  /* 0x0000000a0b097290 */ /* 0x000fe4000fffe0ff */
[----:B------:R-:W-:Y:S02]  /*7180*/  USHF.R.W.U32 UR14, UR12, 0x2, UR12 ;  /* 0x000000020c0e7899 */ /* 0x000fe40008001e0c */
[----:B------:R-:W-:Y:S02]  /*7190*/  USHF.R.W.U32 UR16, UR9, 0x6, UR9 ;  /* 0x0000000609107899 */ /* 0x000fe40008001e09 */
[----:B------:R-:W-:Y:S02]  /*71a0*/  USHF.R.W.U32 UR17, UR9, 0xb, UR9 ;  /* 0x0000000b09117899 */ /* 0x000fe40008001e09 */
[----:B------:R-:W-:Y:S02]  /*71b0*/  USHF.R.W.U32 UR18, UR9, 0x19, UR9 ;  /* 0x0000001909127899 */ /* 0x000fe40008001e09 */
[----:B------:R-:W-:-:S02]  /*71c0*/  ULOP3.LUT UR19, UR6, UR9, UR7, 0xe2, !UPT ;  /* 0x0000000906137292 */ /* 0x000fc4000f8ee207 */
[----:B------:R-:W-:Y:S02]  /*71d0*/  ULOP3.LUT UR18, UR18, UR17, UR16, 0x96, !UPT ;  /* 0x0000001112127292 */ /* 0x000fe4000f8e9610 */
[----:B------:R-:W-:Y:S02]  /*71e0*/  ULOP3.LUT UR17, UR13, UR11, UR12, 0xe8, !UPT ;  /* 0x0000000b0d117292 */ /* 0x000fe4000f8ee80c */
[----:B------:R-:W-:Y:S02]  /*71f0*/  UIADD3 UR13, UPT, UPT, UR18, UR19, UR4 ;  /* 0x00000013120d7290 */ /* 0x000fe4000fffe004 */
[----:B------:R-:W-:Y:S02]  /*7200*/  USHF.R.W.U32 UR15, UR12, 0xd, UR12 ;  /* 0x0000000d0c0f7899 */ /* 0x000fe40008001e0c */
[----:B------:R-:W-:Y:S02]  /*7210*/  USHF.R.W.U32 UR16, UR12, 0x16, UR12 ;  /* 0x000000160c107899 */ /* 0x000fe40008001e0c */
[----:B------:R-:W-:-:S02]  /*7220*/  UIADD3 UR13, UPT, UPT, UR13, -0x2966f9dc, UR37 ;  /* 0xd69906240d0d7890 */ /* 0x000fc4000fffe025 */
[----:B------:R-:W-:Y:S02]  /*7230*/  ULOP3.LUT UR14, UR16, UR15, UR14, 0x96, !UPT ;  /* 0x0000000f100e7292 */ /* 0x000fe4000f8e960e */
[----:B------:R-:W-:Y:S02]  /*7240*/  UIADD3 UR4, UPT, UPT, UR12, UR13, URZ ;  /* 0x0000000d0c047290 */ /* 0x000fe4000fffe0ff */
[----:B------:R-:W-:Y:S02]  /*7250*/  UIADD3 UR8, UPT, UPT, UR14, UR8, UR17 ;  /* 0x000000080e087290 */ /* 0x000fe4000fffe011 */
[----:B------:R-:W-:Y:S02]  /*7260*/  USHF.R.W.U32 UR17, UR4, 0x6, UR4 ;  /* 0x0000000604117899 */ /* 0x000fe40008001e04 */
[----:B------:R-:W-:Y:S02]  /*7270*/  USHF.R.W.U32 UR18, UR4, 0xb, UR4 ;  /* 0x0000000b04127899 */ /* 0x000fe40008001e04 */
[----:B------:R-:W-:-:S02]  /*7280*/  USHF.R.W.U32 UR19, UR4, 0x19, UR4 ;  /* 0x0000001904137899 */ /* 0x000fc40008001e04 */
        /* <DEDUP_REMOVED lines=8> */
[----:B------:R-:W-:Y:S02]  /*7310*/  UIADD3 UR7, UPT, UPT, UR7, -0xbf1ca7b, UR40 ;  /* 0xf40e358507077890 */ /* 0x000fe4000fffe028 */
[----:B------:R-:W-:Y:S02]  /*7320*/  UIADD3 UR11, UPT, UPT, UR11, UR5, UR17 ;  /* 0x000000050b0b7290 */ /* 0x000fe4000fffe011 */
[----:B------:R-:W-:Y:S02]  /*7330*/  UIADD3 UR5, UPT, UPT, UR8, UR7, URZ ;  /* 0x0000000708057290 */ /* 0x000fe4000fffe0ff */
[----:B------:R-:W-:-:S02]  /*7340*/  USHF.R.W.U32 UR14, UR11, 0x2, UR11 ;  /* 0x000000020b0e7899 */ /* 0x000fc40008001e0b */
[----:B------:R-:W-:Y:S02]  /*7350*/  USHF.R.W.U32 UR18, UR5, 0x6, UR5 ;  /* 0x0000000605127899 */ /* 0x000fe40008001e05 */
[----:B------:R-:W-:Y:S02]  /*7360*/  USHF.R.W.U32 UR19, UR5, 0xb, UR5 ;  /* 0x0000000b05137899 */ /* 0x000fe40008001e05 */
[----:B------:R-:W-:Y:S02]  /*7370*/  USHF.R.W.U32 UR20, UR5, 0x19, UR5 ;  /* 0x0000001905147899 */ /* 0x000fe40008001e05 */
[----:B------:R-:W-:Y:S02]  /*7380*/  USHF.R.W.U32 UR15, UR11, 0xd, UR11 ;  /* 0x0000000d0b0f7899 */ /* 0x000fe40008001e0b */
[----:B------:R-:W-:Y:S02]  /*7390*/  USHF.R.W.U32 UR16, UR11, 0x16, UR11 ;  /* 0x000000160b107899 */ /* 0x000fe40008001e0b */
[----:B------:R-:W-:-:S02]  /*73a0*/  ULOP3.LUT UR21, UR4, UR5, UR9, 0xe2, !UPT ;  /* 0x0000000504157292 */ /* 0x000fc4000f8ee209 */
[----:B------:R-:W-:Y:S01]  /*73b0*/  ULOP3.LUT UR18, UR20, UR19, UR18, 0x96, !UPT ;  /* 0x0000001314127292 */ /* 0x000fe2000f8e9612 */
[----:B------:R-:W-:Y:S01]  /*73c0*/  R2UR UR20, R2 ;  /* 0x00000000021472ca */ /* 0x000fe200000e0000 */
[----:B------:R-:W-:Y:S02]  /*73d0*/  ULOP3.LUT UR17, UR12, UR8, UR11, 0xe8, !UPT ;  /* 0x000000080c117292 */ /* 0x000fe4000f8ee80b */
[----:B------:R-:W-:Y:S02]  /*73e0*/  ULOP3.LUT UR12, UR16, UR15, UR14, 0x96, !UPT ;  /* 0x0000000f100c7292 */ /* 0x000fe4000f8e960e */
[----:B------:R-:W-:Y:S01]  /*73f0*/  UIADD3 UR18, UPT, UPT, UR18, UR21, UR6 ;  /* 0x0000001512127290 */ /* 0x000fe2000fffe006 */
[----:B------:R-:W-:Y:S01]  /*7400*/  R2UR UR21, R16 ;  /* 0x00000000101572ca */ /* 0x000fe200000e0000 */
        /* <DEDUP_REMOVED lines=11> */
[----:B------:R-:W-:Y:S01]  /*74c0*/  ULOP3.LUT UR17, UR19, UR18, UR17, 0x96, !UPT ;  /* 0x0000001213117292 */ /* 0x000fe2000f8e9611 */
[----:B------:R-:W-:Y:S01]  /*74d0*/  R2UR UR19, R28 ;  /* 0x000000001c1372ca */ /* 0x000fe200000e0000 */
[----:B------:R-:W-:Y:S02]  /*74e0*/  ULOP3.LUT UR8, UR8, UR11, UR12, 0xe8, !UPT ;  /* 0x0000000b08087292 */ /* 0x000fe4000f8ee80c */
[----:B------:R-:W-:-:S02]  /*74f0*/  UIADD3 UR9, UPT, UPT, UR17, UR15, UR9 ;  /* 0x0000000f11097290 */ /* 0x000fc4000fffe009 */
[----:B------:R-:W-:Y:S02]  /*7500*/  UIADD3 UR13, UPT, UPT, UR14, UR13, UR8 ;  /* 0x0000000d0e0d7290 */ /* 0x000fe4000fffe008 */
[----:B------:R-:W-:Y:S02]  /*7510*/  UIADD3 UR9, UPT, UPT, UR9, 0x19a4c116, UR38 ;  /* 0x19a4c11609097890 */ /* 0x000fe4000fffe026 */
[----:B------:R-:W-:Y:S02]  /*7520*/  USHF.R.W.U32 UR14, UR13, 0x2, UR13 ;  /* 0x000000020d0e7899 */ /* 0x000fe40008001e0d */
        /* <DEDUP_REMOVED lines=15> */
[----:B------:R-:W-:Y:S02]  /*7620*/  UIADD3 UR11, UPT, UPT, UR11, 0x1e376c08, UR27 ;  /* 0x1e376c080b0b7890 */ /* 0x000fe4000fffe01b */
        /* <DEDUP_REMOVED lines=14> */
[----:B------:R-:W-:Y:S02]  /*7710*/  UIADD3 UR12, UPT, UPT, UR16, 0x2748774c, UR26 ;  /* 0x2748774c100c7890 */ /* 0x000fe4000fffe01a */
[----:B------:R-:W-:Y:S02]  /*7720*/  ULOP3.LUT UR13, UR13, UR7, UR10, 0xe8, !UPT ;  /* 0x000000070d0d7292 */ /* 0x000fe4000f8ee80a */
[----:B------:R-:W-:-:S02]  /*7730*/  UIADD3 UR5, UPT, UPT, UR7, UR12, URZ ;  /* 0x0000000c07057290 */ /* 0x000fc4000fffe0ff */
[----:B------:R-:W-:Y:S02]  /*7740*/  UIADD3 UR9, UPT, UPT, UR14, UR9, UR13 ;  /* 0x000000090e097290 */ /* 0x000fe4000fffe00d */
[----:B------:R-:W-:Y:S02]  /*7750*/  USHF.R.W.U32 UR15, UR5, 0x6, UR5 ;  /* 0x00000006050f7899 */ /* 0x000fe40008001e05 */
[----:B------:R-:W-:Y:S02]  /*7760*/  USHF.R.W.U32 UR16, UR5, 0xb, UR5 ;  /* 0x0000000b05107899 */ /* 0x000fe40008001e05 */
[----:B------:R-:W-:Y:S02]  /*7770*/  USHF.R.W.U32 UR17, UR5, 0x19, UR5 ;  /* 0x0000001905117899 */ /* 0x000fe40008001e05 */
[----:B------:R-:W-:Y:S02]  /*7780*/  ULOP3.LUT UR18, UR4, UR5, UR8, 0xe2, !UPT ;  /* 0x0000000504127292 */ /* 0x000fe4000f8ee208 */
[----:B------:R-:W-:-:S02]  /*7790*/  ULOP3.LUT UR17, UR17, UR16, UR15, 0x96, !UPT ;  /* 0x0000001011117292 */ /* 0x000fc4000f8e960f */
[----:B------:R-:W-:Y:S02]  /*77a0*/  ULOP3.LUT UR16, UR7, UR10, UR9, 0xe8, !UPT ;  /* 0x0000000a07107292 */ /* 0x000fe4000f8ee809 */
[----:B------:R-:W-:Y:S02]  /*77b0*/  UIADD3 UR7, UPT, UPT, UR17, UR18, UR6 ;  /* 0x0000001211077290 */ /* 0x000fe4000fffe006 */
[----:B------:R-:W-:Y:S02]  /*77c0*/  USHF.R.W.U32 UR13, UR9, 0x2, UR9 ;  /* 0x00000002090d7899 */ /* 0x000fe40008001e09 */
[----:B------:R-:W-:Y:S02]  /*77d0*/  USHF.R.W.U32 UR14, UR9, 0xd, UR9 ;  /* 0x0000000d090e7899 */ /* 0x000fe40008001e09 */
[----:B------:R-:W-:Y:S02]  /*77e0*/  USHF.R.W.U32 UR15, UR9, 0x16, UR9 ;  /* 0x00000016090f7899 */ /* 0x000fe40008001e09 */
[----:B------:R-:W-:-:S02]  /*77f0*/  UIADD3 UR7, UPT, UPT, UR7, 0x34b0bcb5, UR19 ;  /* 0x34b0bcb507077890 */ /* 0x000fc4000fffe013 */
[----:B------:R-:W-:Y:S02]  /*7800*/  ULOP3.LUT UR13, UR15, UR14, UR13, 0x96, !UPT ;  /* 0x0000000e0f0d7292 */ /* 0x000fe4000f8e960d */
[----:B------:R-:W-:Y:S02]  /*7810*/  UIADD3 UR6, UPT, UPT, UR10, UR7, URZ ;  /* 0x000000070a067290 */ /* 0x000fe4000fffe0ff */
[----:B------:R-:W-:Y:S02]  /*7820*/  UIADD3 UR11, UPT, UPT, UR13, UR11, UR16 ;  /* 0x0000000b0d0b7290 */ /* 0x000fe4000fffe010 */
[----:B------:R-:W-:Y:S02]  /*7830*/  USHF.R.W.U32 UR16, UR6, 0x6, UR6 ;  /* 0x0000000606107899 */ /* 0x000fe40008001e06 */
        /* <DEDUP_REMOVED lines=26> */
[----:B------:R-:W-:Y:S01]  /*79e0*/  UIADD3 UR9, UPT, UPT, UR16, 0x4ed8aa4a, UR21 ;  /* 0x4ed8aa4a10097890 */ /* 0x000fe2000fffe015 */
[----:B------:R-:W-:Y:S01]  /*79f0*/  R2UR UR21, R35 ;  /* 0x00000000231572ca */ /* 0x000fe200000e0000 */
        /* <DEDUP_REMOVED lines=9> */
[----:B------:R-:W-:Y:S01]  /*7a90*/  ULOP3.LUT UR16, UR18, UR17, UR16, 0x96, !UPT ;  /* 0x0000001112107292 */ /* 0x000fe2000f8e9610 */
[----:B------:R-:W-:Y:S01]  /*7aa0*/  R2UR UR17, R17 ;  /* 0x00000000111172ca */ /* 0x000fe200000e0000 */
[----:B------:R-:W-:Y:S01]  /*7ab0*/  ULOP3.LUT UR11, UR11, UR12, UR7, 0xe8, !UPT ;  /* 0x0000000c0b0b7292 */ /* 0x000fe2000f8ee807 */
[----:B------:R-:W-:Y:S01]  /*7ac0*/  R2UR UR18, R32 ;  /* 0x00000000201272ca */ /* 0x000fe200000e0000 */
[----:B------:R-:W-:Y:S02]  /*7ad0*/  UIADD3 UR14, UPT, UPT, UR16, UR14, UR5 ;  /* 0x0000000e100e7290 */ /* 0x000fe4000fffe005 */
[----:B------:R-:W-:-:S02]  /*7ae0*/  UIADD3 UR10, UPT, UPT, UR13, UR10, UR11 ;  /* 0x0000000a0d0a7290 */ /* 0x000fc4000fffe00b */
[----:B------:R-:W-:Y:S01]  /*7af0*/  UIADD3 UR15, UPT, UPT, UR14, 0x5b9cca4f, UR20 ;  /* 0x5b9cca4f0e0f7890 */ /* 0x000fe2000fffe014 */
[----:B------:R-:W-:Y:S01]  /*7b00*/  R2UR UR20, R34 ;  /* 0x00000000221472ca */ /* 0x000fe200000e0000 */
[----:B------:R-:W-:Y:S02]  /*7b10*/  USHF.R.W.U32 UR11, UR10, 0x2, UR10 ;  /* 0x000000020a0b7899 */ /* 0x000fe40008001e0a */
[----:B------:R-:W-:Y:S02]  /*7b20*/  USHF.R.W.U32 UR13, UR10, 0xd, UR10 ;  /* 0x0000000d0a0d7899 */ /* 0x000fe40008001e0a */
[----:B------:R-:W-:Y:S02]  /*7b30*/  USHF.R.W.U32 UR14, UR10, 0x16, UR10 ;  /* 0x000000160a0e7899 */ /* 0x000fe40008001e0a */
[----:B------:R-:W-:Y:S02]  /*7b40*/  UIADD3 UR5, UPT, UPT, UR12, UR15, URZ ;  /* 0x0000000f0c057290 */ /* 0x000fe4000fffe0ff */
[----:B------:R-:W-:-:S02]  /*7b50*/  ULOP3.LUT UR12, UR12, UR7, UR10, 0xe8, !UPT ;  /* 0x000000070c0c7292 */ /* 0x000fc4000f8ee80a */
[----:B------:R-:W-:Y:S02]  /*7b60*/  ULOP3.LUT UR11, UR14, UR13, UR11, 0x96, !UPT ;  /* 0x0000000d0e0b7292 */ /* 0x000fe4000f8e960b */
[----:B------:R-:W-:Y:S02]  /*7b70*/  USHF.R.W.U32 UR13, UR5, 0x6, UR5 ;  /* 0x00000006050d7899 */ /* 0x000fe40008001e05 */
[----:B------:R-:W-:Y:S02]  /*7b80*/  USHF.R.W.U32 UR14, UR5, 0xb, UR5 ;  /* 0x0000000b050e7899 */ /* 0x000fe40008001e05 */
[----:B------:R-:W-:Y:S02]  /*7b90*/  USHF.R.W.U32 UR16, UR5, 0x19, UR5 ;  /* 0x0000001905107899 */ /* 0x000fe40008001e05 */
[----:B------:R-:W-:Y:S02]  /*7ba0*/  UIADD3 UR9, UPT, UPT, UR11, UR9, UR12 ;  /* 0x000000090b097290 */ /* 0x000fe4000fffe00c */
[----:B------:R-:W-:-:S02]  /*7bb0*/  ULOP3.LUT UR12, UR4, UR5, UR8, 0xe2, !UPT ;  /* 0x00000005040c7292 */ /* 0x000fc4000f8ee208 */
[----:B------:R-:W-:Y:S02]  /*7bc0*/  ULOP3.LUT UR13, UR16, UR14, UR13, 0x96, !UPT ;  /* 0x0000000e100d7292 */ /* 0x000fe4000f8e960d */
[----:B------:R-:W-:Y:S02]  /*7bd0*/  USHF.R.W.U32 UR11, UR9, 0x2, UR9 ;  /* 0x00000002090b7899 */ /* 0x000fe40008001e09 */
[----:B------:R-:W-:Y:S02]  /*7be0*/  UIADD3 UR13, UPT, UPT, UR13, UR12, UR6 ;  /* 0x0000000c0d0d7290 */ /* 0x000fe4000fffe006 */
[----:B------:R-:W-:Y:S02]  /*7bf0*/  USHF.R.W.U32 UR6, UR9, 0xd, UR9 ;  /* 0x0000000d09067899 */ /* 0x000fe40008001e09 */
[----:B------:R-:W-:Y:S02]  /*7c00*/  USHF.R.W.U32 UR12, UR9, 0x16, UR9 ;  /* 0x00000016090c7899 */ /* 0x000fe40008001e09 */
[----:B------:R-:W-:Y:S01]  /*7c10*/  UIADD3 UR14, UPT, UPT, UR13, 0x682e6ff3, UR19 ;  /* 0x682e6ff30d0e7890 */ /* 0x000fe2000fffe013 */
[----:B------:R-:W-:Y:S01]  /*7c20*/  R2UR UR19, R31 ;  /* 0x000000001f1372ca */ /* 0x000fe200000e0000 */
[----:B------:R-:W-:-:S02]  /*7c30*/  ULOP3.LUT UR13, UR7, UR10, UR9, 0xe8, !UPT ;  /* 0x0000000a070d7292 */ /* 0x000fc4000f8ee809 */
        /* <DEDUP_REMOVED lines=23> */
[----:B------:R-:W-:-:S02]  /*7db0*/  UIADD3 UR15, UPT, UPT, UR15, UR17, UR4 ;  /* 0x000000110f0f7290 */ /* 0x000fc4000fffe004 */
[----:B------:R-:W-:Y:S02]  /*7dc0*/  USHF.R.W.U32 UR12, UR8, 0xd, UR8 ;  /* 0x0000000d080c7899 */ /* 0x000fe40008001e08 */
[----:B------:R-:W-:Y:S02]  /*7dd0*/  USHF.R.W.U32 UR13, UR8, 0x16, UR8 ;  /* 0x00000016080d7899 */ /* 0x000fe40008001e08 */
[----:B------:R-:W-:Y:S02]  /*7de0*/  UIADD3 UR15, UPT, UPT, UR15, 0x78a5636f, UR18 ;  /* 0x78a5636f0f0f7890 */ /* 0x000fe4000fffe012 */
[----:B------:R-:W-:Y:S02]  /*7df0*/  ULOP3.LUT UR14, UR9, UR6, UR8, 0xe8, !UPT ;  /* 0x00000006090e7292 */ /* 0x000fe4000f8ee808 */
        /* <DEDUP_REMOVED lines=8> */
[----:B------:R-:W-:Y:S02]  /*7e80*/  USHF.R.W.U32 UR11, UR4, 0x2, UR4 ;  /* 0x00000002040b7899 */ /* 0x000fe40008001e04 */
[----:B------:R-:W-:Y:S02]  /*7e90*/  UIADD3 UR16, UPT, UPT, UR16, UR18, UR5 ;  /* 0x0000001210107290 */ /* 0x000fe4000fffe005 */
[----:B------:R-:W-:Y:S02]  /*7ea0*/  USHF.R.W.U32 UR12, UR4, 0xd, UR4 ;  /* 0x0000000d040c7899 */ /* 0x000fe40008001e04 */
[----:B------:R-:W-:Y:S02]  /*7eb0*/  USHF.R.W.U32 UR13, UR4, 0x16, UR4 ;  /* 0x00000016040d7899 */ /* 0x000fe40008001e04 */
[----:B------:R-:W-:Y:S02]  /*7ec0*/  UIADD3 UR16, UPT, UPT, UR16, -0x7b3787ec, UR19 ;  /* 0x84c8781410107890 */ /* 0x000fe4000fffe013 */
        /* <DEDUP_REMOVED lines=12> */
[----:B------:R-:W-:Y:S01]  /*7f90*/  UIADD3 UR15, UPT, UPT, UR15, UR19, UR7 ;  /* 0x000000130f0f7290 */ /* 0x000fe2000fffe007 */
[----:B------:R-:W-:Y:S01]  /*7fa0*/  R2UR UR19, R33 ;  /* 0x00000000211372ca */ /* 0x000fe200000e0000 */
[----:B------:R-:W-:-:S02]  /*7fb0*/  ULOP3.LUT UR14, UR8, UR4, UR5, 0xe8, !UPT ;  /* 0x00000004080e7292 */ /* 0x000fc4000f8ee805 */
[----:B------:R-:W-:Y:S02]  /*7fc0*/  ULOP3.LUT UR11, UR13, UR12, UR11, 0x96, !UPT ;  /* 0x0000000c0d0b7292 */ /* 0x000fe4000f8e960b */
[----:B------:R-:W-:Y:S02]  /*7fd0*/  UIADD3 UR15, UPT, UPT, UR15, -0x7338fdf8, UR21 ;  /* 0x8cc702080f0f7890 */ /* 0x000fe4000fffe015 */
[----:B------:R-:W-:Y:S02]  /*7fe0*/  UIADD3 UR7, UPT, UPT, UR11, UR16, UR14 ;  /* 0x000000100b077290 */ /* 0x000fe4000fffe00e */
        /* <DEDUP_REMOVED lines=9> */
[----:B------:R-:W-:Y:S02]  /*8080*/  ULOP3.LUT UR16, UR18, UR17, UR16, 0x96, !UPT ;  /* 0x0000001112107292 */ /* 0x000fe4000f8e9610 */
[----:B------:R-:W-:Y:S02]  /*8090*/  ULOP3.LUT UR14, UR4, UR5, UR7, 0xe8, !UPT ;  /* 0x00000005040e7292 */ /* 0x000fe4000f8ee807 */
[----:B------:R-:W-:Y:S02]  /*80a0*/  UIADD3 UR12, UPT, UPT, UR16, UR12, UR10 ;  /* 0x0000000c100c7290 */ /* 0x000fe4000fffe00a */
[----:B------:R-:W-:Y:S02]  /*80b0*/  UIADD3 UR11, UPT, UPT, UR11, UR15, UR14 ;  /* 0x0000000f0b0b7290 */ /* 0x000fe4000fffe00e */
[----:B------:R-:W-:Y:S01]  /*80c0*/  UIADD3 UR12, UPT, UPT, UR12, -0x6f410006, UR20 ;  /* 0x90befffa0c0c7890 */ /* 0x000fe2000fffe014 */
[----:B------:R-:W-:Y:S01]  /*80d0*/  R2UR UR20, R36 ;  /* 0x00000000241472ca */ /* 0x000fe200000e0000 */
[----:B------:R-:W-:-:S02]  /*80e0*/  USHF.R.W.U32 UR10, UR11, 0x2, UR11 ;  /* 0x000000020b0a7899 */ /* 0x000fc40008001e0b */
[----:B------:R-:W-:Y:S02]  /*80f0*/  USHF.R.W.U32 UR13, UR11, 0xd, UR11 ;  /* 0x0000000d0b0d7899 */ /* 0x000fe40008001e0b */
[----:B------:R-:W-:Y:S02]  /*8100*/  USHF.R.W.U32 UR14, UR11, 0x16, UR11 ;  /* 0x000000160b0e7899 */ /* 0x000fe40008001e0b */
[----:B------:R-:W-:Y:S02]  /*8110*/  UIADD3 UR4, UPT, UPT, UR4, UR12, URZ ;  /* 0x0000000c04047290 */ /* 0x000fe4000fffe0ff */
[----:B------:R-:W-:Y:S02]  /*8120*/  ULOP3.LUT UR15, UR5, UR7, UR11, 0xe8, !UPT ;  /* 0x00000007050f7292 */ /* 0x000fe4000f8ee80b */
[----:B------:R-:W-:Y:S02]  /*8130*/  ULOP3.LUT UR10, UR14, UR13, UR10, 0x96, !UPT ;  /* 0x0000000d0e0a7292 */ /* 0x000fe4000f8e960a */
[----:B------:R-:W-:-:S02]  /*8140*/  USHF.R.W.U32 UR13, UR4, 0x6, UR4 ;  /* 0x00000006040d7899 */ /* 0x000fc40008001e04 */
[----:B------:R-:W-:Y:S02]  /*8150*/  USHF.R.W.U32 UR14, UR4, 0xb, UR4 ;  /* 0x0000000b040e7899 */ /* 0x000fe40008001e04 */
[----:B------:R-:W-:Y:S02]  /*8160*/  USHF.R.W.U32 UR16, UR4, 0x19, UR4 ;  /* 0x0000001904107899 */ /* 0x000fe40008001e04 */
[----:B------:R-:W-:Y:S02]  /*8170*/  UIADD3 UR10, UPT, UPT, UR10, UR12, UR15 ;  /* 0x0000000c0a0a7290 */ /* 0x000fe4000fffe00f */
[----:B------:R-:W-:Y:S02]  /*8180*/  ULOP3.LUT UR12, UR8, UR4, UR6, 0xe2, !UPT ;  /* 0x00000004080c7292 */ /* 0x000fe4000f8ee206 */
[----:B------:R-:W-:Y:S02]  /*8190*/  ULOP3.LUT UR13, UR16, UR14, UR13, 0x96, !UPT ;  /* 0x0000000e100d7292 */ /* 0x000fe4000f8e960d */
[----:B------:R-:W-:-:S02]  /*81a0*/  USHF.R.W.U32 UR14, UR10, 0x2, UR10 ;  /* 0x000000020a0e7899 */ /* 0x000fc40008001e0a */
[----:B------:R-:W-:Y:S02]  /*81b0*/  UIADD3 UR12, UPT, UPT, UR13, UR12, UR9 ;  /* 0x0000000c0d0c7290 */ /* 0x000fe4000fffe009 */
[----:B------:R-:W-:Y:S02]  /*81c0*/  USHF.R.W.U32 UR9, UR10, 0xd, UR10 ;  /* 0x0000000d0a097899 */ /* 0x000fe40008001e0a */
[----:B------:R-:W-:Y:S01]  /*81d0*/  UIADD3 UR12, UPT, UPT, UR12, -0x5baf9315, UR19 ;  /* 0xa4506ceb0c0c7890 */ /* 0x000fe2000fffe013 */
[----:B------:R-:W-:Y:S01]  /*81e0*/  R2UR UR19, R22 ;  /* 0x00000000161372ca */ /* 0x000fe200000e0000 */
        /* <DEDUP_REMOVED lines=14> */
[----:B------:R-:W-:-:S02]  /*82d0*/  UIADD3 UR12, UPT, UPT, UR12, -0x41065c09, UR20 ;  /* 0xbef9a3f70c0c7890 */ /* 0x000fc4000fffe014 */
[----:B------:R-:W-:Y:S02]  /*82e0*/  ULOP3.LUT UR13, UR11, UR10, UR9, 0xe8, !UPT ;  /* 0x0000000a0b0d7292 */ /* 0x000fe4000f8ee809 */
[----:B------:R-:W-:Y:S02]  /*82f0*/  ULOP3.LUT UR6, UR6, UR15, UR14, 0x96, !UPT ;  /* 0x0000000f06067292 */ /* 0x000fe4000f8e960e */
[----:B------:R-:W-:Y:S02]  /*8300*/  UIADD3 UR7, UPT, UPT, UR7, UR12, URZ ;  /* 0x0000000c07077290 */ /* 0x000fe4000fffe0ff */
[----:B------:R-:W-:Y:S02]  /*8310*/  UIADD3 UR6, UPT, UPT, UR6, UR12, UR13 ;  /* 0x0000000c06067290 */ /* 0x000fe4000fffe00d */
[----:B------:R-:W-:Y:S02]  /*8320*/  USHF.R.W.U32 UR12, UR7, 0x6, UR7 ;  /* 0x00000006070c7899 */ /* 0x000fe40008001e07 */
[----:B------:R-:W-:-:S02]  /*8330*/  USHF.R.W.U32 UR13, UR7, 0xb, UR7 ;  /* 0x0000000b070d7899 */ /* 0x000fc40008001e07 */
[----:B------:R-:W-:Y:S02]  /*8340*/  USHF.R.W.U32 UR14, UR7, 0x19, UR7 ;  /* 0x00000019070e7899 */ /* 0x000fe40008001e07 */
[----:B------:R-:W-:Y:S02]  /*8350*/  UIADD3 UR17, UPT, UPT, UR4, 0x5be0cd19, URZ ;  /* 0x5be0cd1904117890 */ /* 0x000fe4000fffe0ff */
[----:B------:R-:W-:Y:S02]  /*8360*/  ULOP3.LUT UR4, UR5, UR7, UR4, 0xe2, !UPT ;  /* 0x0000000705047292 */ /* 0x000fe4000f8ee204 */
[----:B------:R-:W-:Y:S02]  /*8370*/  ULOP3.LUT UR12, UR14, UR13, UR12, 0x96, !UPT ;  /* 0x0000000d0e0c7292 */ /* 0x000fe4000f8e960c */
[----:B------:R-:W-:Y:S01]  /*8380*/  UIADD3 UR16, UPT, UPT, UR5, 0x1f83d9ab, URZ ;  /* 0x1f83d9ab05107890 */ /* 0x000fe2000fffe0ff */
[----:B------:R-:W-:Y:S01]  /*8390*/  MOV R11, UR17 ;  /* 0x00000011000b7c02 */ /* 0x000fe20008000f00 */
[----:B------:R-:W-:-:S02]  /*83a0*/  USHF.R.W.U32 UR5, UR6, 0x2, UR6 ;  /* 0x0000000206057899 */ /* 0x000fc40008001e06 */
[----:B------:R-:W-:Y:S02]  /*83b0*/  USHF.R.W.U32 UR13, UR6, 0xd, UR6 ;  /* 0x0000000d060d7899 */ /* 0x000fe40008001e06 */
[----:B------:R-:W-:Y:S01]  /*83c0*/  USHF.R.W.U32 UR14, UR6, 0x16, UR6 ;  /* 0x00000016060e7899 */ /* 0x000fe20008001e06 */
[----:B------:R-:W-:Y:S01]  /*83d0*/  IMAD.U32 R10, RZ, RZ, UR16 ;  /* 0x00000010ff0a7e24 */ /* 0x000fe2000f8e00ff */
[----:B------:R-:W-:Y:S02]  /*83e0*/  UIADD3 UR4, UPT, UPT, UR12, UR4, UR8 ;  /* 0x000000040c047290 */ /* 0x000fe4000fffe008 */
[----:B------:R-:W-:Y:S02]  /*83f0*/  UIADD3 UR15, UPT, UPT, UR9, 0x3c6ef372, URZ ;  /* 0x3c6ef372090f7890 */ /* 0x000fe4000fffe0ff */
[----:B------:R-:W-:Y:S02]  /*8400*/  ULOP3.LUT UR9, UR10, UR9, UR6, 0xe8, !UPT ;  /* 0x000000090a097292 */ /* 0x000fe4000f8ee806 */
[----:B------:R-:W-:-:S02]  /*8410*/  ULOP3.LUT UR5, UR14, UR13, UR5, 0x96, !UPT ;  /* 0x0000000d0e057292 */ /* 0x000fc4000f8e9605 */
[----:B------:R-:W-:Y:S01]  /*8420*/  UIADD3 UR4, UPT, UPT, UR4, -0x398e870e, UR19 ;  /* 0xc67178f204047890 */ /* 0x000fe2000fffe013 */
[----:B------:R-:W-:Y:S01]  /*8430*/  IMAD.U32 R14, RZ, RZ, UR15 ;  /* 0x0000000fff0e7e24 */ /* 0x000fe2000f8e00ff */
[----:B------:R-:W-:Y:S02]  /*8440*/  UIADD3 UR7, UPT, UPT, UR7, -0x64fa9774, URZ ;  /* 0x9b05688c07077890 */ /* 0x000fe4000fffe0ff */
[----:B------:R-:W-:Y:S02]  /*8450*/  UIADD3 UR5, UPT, UPT, UR5, UR4, UR9 ;  /* 0x0000000405057290 */ /* 0x000fe4000fffe009 */
[----:B------:R-:W-:Y:S02]  /*8460*/  UIADD3 UR4, UPT, UPT, UR4, 0x510e527f, UR11 ;  /* 0x510e527f04047890 */ /* 0x000fe4000fffe00b */
[----:B------:R-:W-:Y:S01]  /*8470*/  UIADD3 UR18, UPT, UPT, UR10, -0x5ab00ac6, URZ ;  /* 0xa54ff53a0a127890 */ /* 0x000fe2000fffe0ff */
[----:B------:R-:W-:Y:S01]  /*8480*/  IMAD.U32 R9, RZ, RZ, UR7 ;  /* 0x00000007ff097e24 */ /* 0x000fe2000f8e00ff */
[----:B------:R-:W-:-:S02]  /*8490*/  UIADD3 UR6, UPT, UPT, UR6, -0x4498517b, URZ ;  /* 0xbb67ae8506067890 */ /* 0x000fc4000fffe0ff */
[----:B------:R-:W-:Y:S01]  /*84a0*/  UIADD3 UR5, UPT, UPT, UR5, 0x6a09e667, URZ ;  /* 0x6a09e66705057890 */ /* 0x000fe2000fffe0ff */
[----:B------:R-:W-:Y:S02]  /*84b0*/  IMAD.U32 R8, RZ, RZ, UR4 ;  /* 0x00000004ff087e24 */ /* 0x000fe4000f8e00ff */
[----:B------:R-:W-:Y:S02]  /*84c0*/  IMAD.U32 R15, RZ, RZ, UR18 ;  /* 0x00000012ff0f7e24 */ /* 0x000fe4000f8e00ff */
[----:B------:R-:W-:Y:S01]  /*84d0*/  IMAD.U32 R13, RZ, RZ, UR6 ;  /* 0x00000006ff0d7e24 */ /* 0x000fe2000f8e00ff */
[----:B------:R-:W-:Y:S01]  /*84e0*/  MOV R12, UR5 ;  /* 0x00000005000c7c02 */ /* 0x000fe20008000f00 */
[----:B------:R0:W-:Y:S01]  /*84f0*/  STL.128 [R1+0x220], R8 ;  /* 0x0002200801007387 */ /* 0x0001e20000100c00 */
[----:B------:R-:W-:-:S03]  /*8500*/  UIADD3 UR6, UP0, UPT, UR62, 0x210, URZ ;  /* 0x000002103e067890 */ /* 0x000fc6000ff1e0ff */
[----:B------:R0:W-:Y:S01]  /*8510*/  STL.128 [R1+0x210], R12 ;  /* 0x0002100c01007387 */ /* 0x0001e20000100c00 */
[----:B------:R-:W2:Y:S02]  /*8520*/  LDCU.64 UR4, c[0x4][0x38] ;  /* 0x01000700ff0477ac */ /* 0x000ea40008000a00 */
[----:B------:R-:W-:Y:S01]  /*8530*/  IMAD.U32 R6, RZ, RZ, UR6 ;  /* 0x00000006ff067e24 */ /* 0x000fe2000f8e00ff */
[----:B------:R-:W-:-:S06]  /*8540*/  UIADD3.X UR7, UPT, UPT, URZ, UR63, URZ, UP0, !UPT ;  /* 0x0000003fff077290 */ /* 0x000fcc00087fe4ff */
[----:B------:R-:W-:Y:S02]  /*8550*/  IMAD.U32 R7, RZ, RZ, UR7 ;  /* 0x00000007ff077e24 */ /* 0x000fe4000f8e00ff */
[----:B--2---:R-:W-:Y:S02]  /*8560*/  IMAD.U32 R4, RZ, RZ, UR4 ;  /* 0x00000004ff047e24 */ /* 0x004fe4000f8e00ff */
[----:B01----:R-:W-:-:S07]  /*8570*/  IMAD.U32 R5, RZ, RZ, UR5 ;  /* 0x00000005ff057e24 */ /* 0x003fce000f8e00ff */
[----:B------:R-:W-:-:S07]  /*8580*/  LEPC R20, `(.L_x_92) ;  /* 0x000000001014794e */ /* 0x000fce0000000000 */
[----:B------:R-:W-:Y:S05]  /*8590*/  CALL.ABS.NOINC R24 ;  /* 0x0000000018007343 */ /* 0x000fea0003c00000 */
.L_x_92:
[----:B------:R-:W-:Y:S05]  /*85a0*/  EXIT ;  /* 0x000000000000794d */ /* 0x000fea0003800000 */
.L_x_93:
[----:B------:R-:W-:-:S00]  /*85b0*/  BRA `(.L_x_93) ;  /* 0xfffffffc00fc7947 */ /* 0x000fc0000383ffff */
[----:B------:R-:W-:-:S00]  /*85c0*/  NOP ;  /* 0x0000000000007918 */ /* 0x000fc00000000000 */
        /* <DEDUP_REMOVED lines=11> */
.L_x_94:


//--------------------- .nv.global.init           --------------------------
	.section	.nv.global.init,"aw",@progbits
	.align	4
.nv.global.init:
	.type		message_prefix_len,@object
	.size		message_prefix_len,(K - message_prefix_len)
message_prefix_len:
        /*0000*/ 	.byte	0x10, 0x00, 0x00, 0x00
	.type		K,@object
	.size		K,($str$2 - K)
K:
        /*0004*/ 	.byte	0x98, 0x2f, 0x8a, 0x42, 0x91, 0x44, 0x37, 0x71, 0xcf, 0xfb, 0xc0, 0xb5, 0xa5, 0xdb, 0xb5, 0xe9
        /* <DEDUP_REMOVED lines=15> */
	.type		$str$2,@object
	.size		$str$2,($str - $str$2)
$str$2:
        /*0104*/ 	.byte	0x20, 0x00
	.type		$str,@object
	.size		$str,($str$1 - $str)
$str:
        /*0106*/ 	.byte	0x0a, 0x00
	.type		$str$1,@object
	.size		$str$1,($str$3 - $str$1)
$str$1:
        /*0108*/ 	.byte	0x25, 0x64, 0x00
	.type		$str$3,@object
	.size		$str$3,(.L_6 - $str$3)
$str$3:
        /*010b*/ 	.byte	0x25, 0x78, 0x25, 0x78, 0x25, 0x78, 0x25, 0x78, 0x25, 0x78, 0x25, 0x78, 0x25, 0x78, 0x25, 0x78
        /*011b*/ 	.byte	0x00
.L_6:


//--------------------- .nv.shared.reserved.0     --------------------------
	.section	.nv.shared.reserved.0,"aw",@nobits
	.weak		__nv_reservedSMEM_offset_0_alias
	.size		__nv_reservedSMEM_offset_0_alias, 0, 64
	.other		__nv_reservedSMEM_offset_0_alias,@"STO_CUDA_RESERVED_SHARED STV_DEFAULT"
__nv_reservedSMEM_offset_0_alias:
	.zero		0
	.zero		64


//--------------------- .nv.global                --------------------------
	.section	.nv.global,"aw",@nobits
.nv.global:
	.type		_ZN34_INTERNAL_1cd85eec_4_k_cu__Z2Chjjj4cuda3std6ranges3__45__cpo4swapE,@object
	.size		_ZN34_INTERNAL_1cd85eec_4_k_cu__Z2Chjjj4cuda3std6ranges3__45__cpo4swapE,(.L_2 - _ZN34_INTERNAL_1cd85eec_4_k_cu__Z2Chjjj4cuda3std6ranges3__45__cpo4swapE)
_ZN34_INTERNAL_1cd85eec_4_k_cu__Z2Chjjj4cuda3std6ranges3__45__cpo4swapE:
	.zero		1
.L_2:


//--------------------- .nv.constant0._Z8gpu_hashj --------------------------
	.section	.nv.constant0._Z8gpu_hashj,"a",@progbits
	.sectionflags	@""
	.align	4
.nv.constant0._Z8gpu_hashj:
	.zero		900


//--------------------- SYMBOLS --------------------------

	.type		.nv.reservedSmem.offset0,@object
	.size		.nv.reservedSmem.offset0,0x4
	.type		vprintf,@function
